// auto-generated by cutlass_sweep.conv — config: {"arch": "sm_90", "cluster_m": 2, "cluster_n": 1, "conv_kind": "dgrad", "dtype": "bf16", "ndim": 2, "tile_k": 64, "tile_m": 256, "tile_n": 64}
#include "cutlass/cutlass.h"
#include "cute/tensor.hpp"
#include "cutlass/kernel_hardware_info.hpp"
#include "cutlass/conv/convolution.h"
#include "cutlass/conv/dispatch_policy.hpp"
#include "cutlass/conv/collective/collective_builder.hpp"
#include "cutlass/conv/kernel/conv_universal.hpp"
#include "cutlass/conv/device/conv_universal_adapter.hpp"
#include "cutlass/epilogue/collective/collective_builder.hpp"

using namespace cute;
using Elem = cutlass::bfloat16_t;
using Acc  = float;
using LayoutAB = cutlass::layout::TensorNHWC;
using LayoutC  = cutlass::layout::TensorNHWC;
constexpr auto ConvOp = cutlass::conv::Operator::kDgrad;
using TileShape    = Shape<_256, _64, Shape<_64>>;
using ClusterShape = Shape<_2, _1, _1>;

using CollectiveEpilogue = typename cutlass::epilogue::collective::CollectiveBuilder<
    cutlass::arch::Sm90, cutlass::arch::OpClassTensorOp,
    TileShape, ClusterShape,
    cutlass::epilogue::collective::EpilogueTileAuto,
    Acc, Acc,
    Elem, LayoutC, 128 / cutlass::sizeof_bits<Elem>::value,
    Elem, LayoutC, 128 / cutlass::sizeof_bits<Elem>::value,
    cutlass::epilogue::collective::EpilogueScheduleAuto
  >::CollectiveOp;

using CollectiveMainloop = typename cutlass::conv::collective::CollectiveBuilder<
    cutlass::arch::Sm90, cutlass::arch::OpClassTensorOp, ConvOp,
    Elem, LayoutAB, 128 / cutlass::sizeof_bits<Elem>::value,
    Elem, LayoutAB, 128 / cutlass::sizeof_bits<Elem>::value,
    Acc,
    TileShape, ClusterShape,
    cutlass::conv::collective::StageCountAutoCarveout<
        static_cast<int>(sizeof(typename CollectiveEpilogue::SharedStorage))>,
    cutlass::conv::collective::KernelScheduleAuto
  >::CollectiveOp;

using ProblemShape = cutlass::conv::ConvProblemShape<
    ConvOp, CollectiveMainloop::DispatchPolicy::NumSpatialDimensions>;
using ConvKernel = cutlass::conv::kernel::ConvUniversal<
    ProblemShape, CollectiveMainloop, CollectiveEpilogue>;
using Conv = cutlass::conv::device::ConvUniversalAdapter<ConvKernel>;

auto* _anchor = &cutlass::device_kernel<ConvKernel>;


// ===== COMPILED SASS (sm_90a) =====

	.target	sm_90a

	.elftype	@"ET_EXEC"


//--------------------- .note.nv.tkinfo           --------------------------
	.section	.note.nv.tkinfo,"",@"SHT_NOTE"
	.sectionflags	@"SHF_NOTE_NV_TKINFO"
	.tkinfo
        /*0018*/ 	.word	0x00000002
        /*0030*/ 	.string	""
        /*0030*/ 	.string	"ptxas"
        /*0030*/ 	.string	"Cuda compilation tools, release 13.0, V13.0.88"
        /*0030*/ 	.string	"Build cuda_13.0.r13.0/compiler.36424714_0"
        /*0030*/ 	.string	"-arch sm_90a -m 64 "



//--------------------- .note.nv.cuinfo           --------------------------
	.section	.note.nv.cuinfo,"",@"SHT_NOTE"
	.sectionflags	@"SHF_NOTE_NV_CUINFO"
        /*0018*/ 	.short	0x0002
        /*001a*/ 	.short	0x005a
        /*001c*/ 	.short	0x0082
	.zero		2


//--------------------- .nv.info                  --------------------------
	.section	.nv.info,"",@"SHT_CUDA_INFO"
	.align	4


	//----- nvinfo : EIATTR_REGCOUNT
	.align		4
        /*0000*/ 	.byte	0x04, 0x2f
        /*0002*/ 	.short	(.L_12 - .L_11)
	.align		4
.L_11:
        /*0004*/ 	.word	index@(_ZN7cutlass13device_kernelINS_4conv6kernel13ConvUniversalINS1_16ConvProblemShapeILNS1_8OperatorE1ELi2EEENS1_10collective14CollectiveConvINS1_46MainloopSm90TmaGmmaWarpSpecializedImplicitGemmILS5_1ELi5ELi2EN4cute5tupleIJNSA_1CILi2EEENSC_ILi1EEESE_EEENS1_36KernelImplicitTmaWarpSpecializedSm90ELi1EEENSB_IJNSC_ILi256EEENSC_ILi64EEENSB_IJSJ_EEEEEENS_10bfloat16_tESM_NSA_8TiledMMAINSA_8MMA_AtomIJNSA_4SM904GMMA27MMA_64x64x16_F32BF16BF16_SSILNSQ_5MajorE0ELSS_1ELNSQ_7ScaleInE1ELST_1EEEEEENSA_6LayoutINSB_IJSE_SE_SE_EEENSB_IJNSC_ILi0EEESY_SY_EEEEENSB_IJNSA_10UnderscoreES11_S11_EEEEENS7_6detail26Sm90ImplicitGemmTileTraitsINSA_20SM90_TMA_LOAD_IM2COLENSA_14ComposedLayoutINSA_7SwizzleILi3ELi4ELi3EEENSA_18smem_ptr_flag_bitsILi16EEENSW_INSB_IJNSB_IJNSC_ILi8EEENSC_ILi32EEEEEENSB_IJSJ_SE_EEENSB_IJSE_NSC_ILi5EEEEEEEEENSB_IJNSB_IJSJ_NSC_ILi512EEEEEENSB_IJSE_SY_EEENSB_IJSY_NSC_ILi16384EEEEEEEEEEEEEvEENS15_INSA_23SM90_TMA_LOAD_MULTICASTENS17_IS19_S1B_NSW_INSB_IJS1F_NSB_IJS1C_S1C_EEES1H_EEENSB_IJS1L_S1K_NSB_IJSY_NSC_ILi4096EEEEEEEEEEEEEvEEEENS_8epilogue10collective6detail29Sm90TmaWarpSpecializedAdapterINS23_15DefaultEpilogueISM_NSB_IJNSB_IJlllEEESE_SY_EEES28_NS22_6thread17LinearCombinationISM_Li1EffLNS29_9ScaleType4KindE0ELNS_15FloatRoundStyleE2ESM_EENS_4gemm15EpilogueDefaultEEEEEvvEEEEvNT_6ParamsE)
        /*0008*/ 	.word	0x0000009a


	//----- nvinfo : EIATTR_FRAME_SIZE
	.align		4
.L_12:
        /*000c*/ 	.byte	0x04, 0x11
        /*000e*/ 	.short	(.L_14 - .L_13)
	.align		4
.L_13:
        /*0010*/ 	.word	index@(_ZN7cutlass13device_kernelINS_4conv6kernel13ConvUniversalINS1_16ConvProblemShapeILNS1_8OperatorE1ELi2EEENS1_10collective14CollectiveConvINS1_46MainloopSm90TmaGmmaWarpSpecializedImplicitGemmILS5_1ELi5ELi2EN4cute5tupleIJNSA_1CILi2EEENSC_ILi1EEESE_EEENS1_36KernelImplicitTmaWarpSpecializedSm90ELi1EEENSB_IJNSC_ILi256EEENSC_ILi64EEENSB_IJSJ_EEEEEENS_10bfloat16_tESM_NSA_8TiledMMAINSA_8MMA_AtomIJNSA_4SM904GMMA27MMA_64x64x16_F32BF16BF16_SSILNSQ_5MajorE0ELSS_1ELNSQ_7ScaleInE1ELST_1EEEEEENSA_6LayoutINSB_IJSE_SE_SE_EEENSB_IJNSC_ILi0EEESY_SY_EEEEENSB_IJNSA_10UnderscoreES11_S11_EEEEENS7_6detail26Sm90ImplicitGemmTileTraitsINSA_20SM90_TMA_LOAD_IM2COLENSA_14ComposedLayoutINSA_7SwizzleILi3ELi4ELi3EEENSA_18smem_ptr_flag_bitsILi16EEENSW_INSB_IJNSB_IJNSC_ILi8EEENSC_ILi32EEEEEENSB_IJSJ_SE_EEENSB_IJSE_NSC_ILi5EEEEEEEEENSB_IJNSB_IJSJ_NSC_ILi512EEEEEENSB_IJSE_SY_EEENSB_IJSY_NSC_ILi16384EEEEEEEEEEEEEvEENS15_INSA_23SM90_TMA_LOAD_MULTICASTENS17_IS19_S1B_NSW_INSB_IJS1F_NSB_IJS1C_S1C_EEES1H_EEENSB_IJS1L_S1K_NSB_IJSY_NSC_ILi4096EEEEEEEEEEEEEvEEEENS_8epilogue10collective6detail29Sm90TmaWarpSpecializedAdapterINS23_15DefaultEpilogueISM_NSB_IJNSB_IJlllEEESE_SY_EEES28_NS22_6thread17LinearCombinationISM_Li1EffLNS29_9ScaleType4KindE0ELNS_15FloatRoundStyleE2ESM_EENS_4gemm15EpilogueDefaultEEEEEvvEEEEvNT_6ParamsE)
        /*0014*/ 	.word	0x00000000


	//----- nvinfo : EIATTR_MIN_STACK_SIZE
	.align		4
.L_14:
        /*0018*/ 	.byte	0x04, 0x12
        /*001a*/ 	.short	(.L_16 - .L_15)
	.align		4
.L_15:
        /*001c*/ 	.word	index@(_ZN7cutlass13device_kernelINS_4conv6kernel13ConvUniversalINS1_16ConvProblemShapeILNS1_8OperatorE1ELi2EEENS1_10collective14CollectiveConvINS1_46MainloopSm90TmaGmmaWarpSpecializedImplicitGemmILS5_1ELi5ELi2EN4cute5tupleIJNSA_1CILi2EEENSC_ILi1EEESE_EEENS1_36KernelImplicitTmaWarpSpecializedSm90ELi1EEENSB_IJNSC_ILi256EEENSC_ILi64EEENSB_IJSJ_EEEEEENS_10bfloat16_tESM_NSA_8TiledMMAINSA_8MMA_AtomIJNSA_4SM904GMMA27MMA_64x64x16_F32BF16BF16_SSILNSQ_5MajorE0ELSS_1ELNSQ_7ScaleInE1ELST_1EEEEEENSA_6LayoutINSB_IJSE_SE_SE_EEENSB_IJNSC_ILi0EEESY_SY_EEEEENSB_IJNSA_10UnderscoreES11_S11_EEEEENS7_6detail26Sm90ImplicitGemmTileTraitsINSA_20SM90_TMA_LOAD_IM2COLENSA_14ComposedLayoutINSA_7SwizzleILi3ELi4ELi3EEENSA_18smem_ptr_flag_bitsILi16EEENSW_INSB_IJNSB_IJNSC_ILi8EEENSC_ILi32EEEEEENSB_IJSJ_SE_EEENSB_IJSE_NSC_ILi5EEEEEEEEENSB_IJNSB_IJSJ_NSC_ILi512EEEEEENSB_IJSE_SY_EEENSB_IJSY_NSC_ILi16384EEEEEEEEEEEEEvEENS15_INSA_23SM90_TMA_LOAD_MULTICASTENS17_IS19_S1B_NSW_INSB_IJS1F_NSB_IJS1C_S1C_EEES1H_EEENSB_IJS1L_S1K_NSB_IJSY_NSC_ILi4096EEEEEEEEEEEEEvEEEENS_8epilogue10collective6detail29Sm90TmaWarpSpecializedAdapterINS23_15DefaultEpilogueISM_NSB_IJNSB_IJlllEEESE_SY_EEES28_NS22_6thread17LinearCombinationISM_Li1EffLNS29_9ScaleType4KindE0ELNS_15FloatRoundStyleE2ESM_EENS_4gemm15EpilogueDefaultEEEEEvvEEEEvNT_6ParamsE)
        /*0020*/ 	.word	0x00000000
.L_16:


//--------------------- .nv.compat                --------------------------
	.section	.nv.compat,"",@"SHT_CUDA_COMPAT_INFO"
	.align	4
        /*0000*/ 	.byte	0x02, 0x09, 0x01, 0x00, 0x02, 0x02, 0x04, 0x00, 0x02, 0x05, 0x05, 0x00, 0x03, 0x07, 0x01, 0x01
        /*0010*/ 	.byte	0x02, 0x03, 0x01, 0x00, 0x02, 0x06, 0x01, 0x00, 0x04, 0x0b, 0x08, 0x00, 0x00, 0x00, 0x00, 0x00
        /*0020*/ 	.byte	0x00, 0x00, 0x00, 0x00


//--------------------- .nv.info._ZN7cutlass13device_kernelINS_4conv6kernel13ConvUniversalINS1_16ConvProblemShapeILNS1_8OperatorE1ELi2EEENS1_10collective14CollectiveConvINS1_46MainloopSm90TmaGmmaWarpSpecializedImplicitGemmILS5_1ELi5ELi2EN4cute5tupleIJNSA_1CILi2EEENSC_ILi1EEESE_EEENS1_36KernelImplicitTmaWarpSpecializedSm90ELi1EEENSB_IJNSC_ILi256EEENSC_ILi64EEENSB_IJSJ_EEEEEENS_10bfloat16_tESM_NSA_8TiledMMAINSA_8MMA_AtomIJNSA_4SM904GMMA27MMA_64x64x16_F32BF16BF16_SSILNSQ_5MajorE0ELSS_1ELNSQ_7ScaleInE1ELST_1EEEEEENSA_6LayoutINSB_IJSE_SE_SE_EEENSB_IJNSC_ILi0EEESY_SY_EEEEENSB_IJNSA_10UnderscoreES11_S11_EEEEENS7_6detail26Sm90ImplicitGemmTileTraitsINSA_20SM90_TMA_LOAD_IM2COLENSA_14ComposedLayoutINSA_7SwizzleILi3ELi4ELi3EEENSA_18smem_ptr_flag_bitsILi16EEENSW_INSB_IJNSB_IJNSC_ILi8EEENSC_ILi32EEEEEENSB_IJSJ_SE_EEENSB_IJSE_NSC_ILi5EEEEEEEEENSB_IJNSB_IJSJ_NSC_ILi512EEEEEENSB_IJSE_SY_EEENSB_IJSY_NSC_ILi16384EEEEEEEEEEEEEvEENS15_INSA_23SM90_TMA_LOAD_MULTICASTENS17_IS19_S1B_NSW_INSB_IJS1F_NSB_IJS1C_S1C_EEES1H_EEENSB_IJS1L_S1K_NSB_IJSY_NSC_ILi4096EEEEEEEEEEEEEvEEEENS_8epilogue10collective6detail29Sm90TmaWarpSpecializedAdapterINS23_15DefaultEpilogueISM_NSB_IJNSB_IJlllEEESE_SY_EEES28_NS22_6thread17LinearCombinationISM_Li1EffLNS29_9ScaleType4KindE0ELNS_15FloatRoundStyleE2ESM_EENS_4gemm15EpilogueDefaultEEEEEvvEEEEvNT_6ParamsE --------------------------
	.section	.nv.info._ZN7cutlass13device_kernelINS_4conv6kernel13ConvUniversalINS1_16ConvProblemShapeILNS1_8OperatorE1ELi2EEENS1_10collective14CollectiveConvINS1_46MainloopSm90TmaGmmaWarpSpecializedImplicitGemmILS5_1ELi5ELi2EN4cute5tupleIJNSA_1CILi2EEENSC_ILi1EEESE_EEENS1_36KernelImplicitTmaWarpSpecializedSm90ELi1EEENSB_IJNSC_ILi256EEENSC_ILi64EEENSB_IJSJ_EEEEEENS_10bfloat16_tESM_NSA_8TiledMMAINSA_8MMA_AtomIJNSA_4SM904GMMA27MMA_64x64x16_F32BF16BF16_SSILNSQ_5MajorE0ELSS_1ELNSQ_7ScaleInE1ELST_1EEEEEENSA_6LayoutINSB_IJSE_SE_SE_EEENSB_IJNSC_ILi0EEESY_SY_EEEEENSB_IJNSA_10UnderscoreES11_S11_EEEEENS7_6detail26Sm90ImplicitGemmTileTraitsINSA_20SM90_TMA_LOAD_IM2COLENSA_14ComposedLayoutINSA_7SwizzleILi3ELi4ELi3EEENSA_18smem_ptr_flag_bitsILi16EEENSW_INSB_IJNSB_IJNSC_ILi8EEENSC_ILi32EEEEEENSB_IJSJ_SE_EEENSB_IJSE_NSC_ILi5EEEEEEEEENSB_IJNSB_IJSJ_NSC_ILi512EEEEEENSB_IJSE_SY_EEENSB_IJSY_NSC_ILi16384EEEEEEEEEEEEEvEENS15_INSA_23SM90_TMA_LOAD_MULTICASTENS17_IS19_S1B_NSW_INSB_IJS1F_NSB_IJS1C_S1C_EEES1H_EEENSB_IJS1L_S1K_NSB_IJSY_NSC_ILi4096EEEEEEEEEEEEEvEEEENS_8epilogue10collective6detail29Sm90TmaWarpSpecializedAdapterINS23_15DefaultEpilogueISM_NSB_IJNSB_IJlllEEESE_SY_EEES28_NS22_6thread17LinearCombinationISM_Li1EffLNS29_9ScaleType4KindE0ELNS_15FloatRoundStyleE2ESM_EENS_4gemm15EpilogueDefaultEEEEEvvEEEEvNT_6ParamsE,"",@"SHT_CUDA_INFO"
	.sectionflags	@""
	.align	4


	//----- nvinfo : EIATTR_CUDA_API_VERSION
	.align		4
        /*0000*/ 	.byte	0x04, 0x37
        /*0002*/ 	.short	(.L_18 - .L_17)
.L_17:
        /*0004*/ 	.word	0x00000082


	//----- nvinfo : EIATTR_KPARAM_INFO
	.align		4
.L_18:
        /*0008*/ 	.byte	0x04, 0x17
        /*000a*/ 	.short	(.L_20 - .L_19)
.L_19:
        /*000c*/ 	.word	0x00000000
        /*0010*/ 	.short	0x0000
        /*0012*/ 	.short	0x0070
        /*0014*/ 	.byte	0x00, 0xf0, 0x01, 0x0e


	//----- nvinfo : EIATTR_SPARSE_MMA_MASK
	.align		4
.L_20:
        /*0018*/ 	.byte	0x03, 0x50
        /*001a*/ 	.short	0x0000


	//----- nvinfo : EIATTR_MAXREG_COUNT
	.align		4
        /*001c*/ 	.byte	0x03, 0x1b
        /*001e*/ 	.short	0x00ff


	//----- nvinfo : EIATTR_NUM_BARRIERS
	.align		4
        /*0020*/ 	.byte	0x02, 0x4c
        /*0022*/ 	.byte	0x01
	.zero		1


	//----- nvinfo : EIATTR_MERCURY_ISA_VERSION
	.align		4
        /*0024*/ 	.byte	0x03, 0x5f
        /*0026*/ 	.short	0x0101


	//----- nvinfo : EIATTR_COOP_GROUP_MASK_REGIDS
	.align		4
        /*0028*/ 	.byte	0x04, 0x29
        /*002a*/ 	.short	(.L_22 - .L_21)


	//   ....[0]....
.L_21:
        /*002c*/ 	.word	0xffffffff


	//   ....[1]....
        /*0030*/ 	.word	0xffffffff


	//   ....[2]....
        /*0034*/ 	.word	0xffffffff


	//   ....[3]....
        /*0038*/ 	.word	0xffffffff


	//----- nvinfo : EIATTR_COOP_GROUP_INSTR_OFFSETS
	.align		4
.L_22:
        /*003c*/ 	.byte	0x04, 0x28
        /*003e*/ 	.short	(.L_24 - .L_23)


	//   ....[0]....
.L_23:
        /*0040*/ 	.word	0x00000070


	//   ....[1]....
        /*0044*/ 	.word	0x00000080


	//   ....[2]....
        /*0048*/ 	.word	0x00000140


	//   ....[3]....
        /*004c*/ 	.word	0x000006c0


	//----- nvinfo : EIATTR_MBARRIER_INSTR_OFFSETS
	.align		4
.L_24:
        /*0050*/ 	.byte	0x04, 0x39
        /*0052*/ 	.short	(.L_26 - .L_25)


	//   ....[0]....
.L_25:
        /*0054*/ 	.word	0x000002f0
        /*0058*/ 	.word	0x000000ff
        /*005c*/ 	.word	0x00032000
        /*0060*/ 	.short	0x0100
        /*0062*/ 	.byte	0x08
	.zero		1


	//   ....[1]....
        /*0064*/ 	.word	0x00000300
        /*0068*/ 	.word	0x000000ff
        /*006c*/ 	.word	0x00032028
        /*0070*/ 	.short	0x0100
        /*0072*/ 	.byte	0x08
	.zero		1


	//   ....[2]....
        /*0074*/ 	.word	0x00000310
        /*0078*/ 	.word	0x000000ff
        /*007c*/ 	.word	0x00032008
        /*0080*/ 	.short	0x0100
        /*0082*/ 	.byte	0x08
	.zero		1


	//   ....[3]....
        /*0084*/ 	.word	0x00000320
        /*0088*/ 	.word	0x000000ff
        /*008c*/ 	.word	0x00032030
        /*0090*/ 	.short	0x0100
        /*0092*/ 	.byte	0x08
	.zero		1


	//   ....[4]....
        /*0094*/ 	.word	0x00000330
        /*0098*/ 	.word	0x000000ff
        /*009c*/ 	.word	0x00032010
        /*00a0*/ 	.short	0x0100
        /*00a2*/ 	.byte	0x08
	.zero		1


	//   ....[5]....
        /*00a4*/ 	.word	0x00000340
        /*00a8*/ 	.word	0x000000ff
        /*00ac*/ 	.word	0x00032038
        /*00b0*/ 	.short	0x0100
        /*00b2*/ 	.byte	0x08
	.zero		1


	//   ....[6]....
        /*00b4*/ 	.word	0x00000350
        /*00b8*/ 	.word	0x000000ff
        /*00bc*/ 	.word	0x00032018
        /*00c0*/ 	.short	0x0100
        /*00c2*/ 	.byte	0x08
	.zero		1


	//   ....[7]....
        /*00c4*/ 	.word	0x00000360
        /*00c8*/ 	.word	0x000000ff
        /*00cc*/ 	.word	0x00032040
        /*00d0*/ 	.short	0x0100
        /*00d2*/ 	.byte	0x08
	.zero		1


	//   ....[8]....
        /*00d4*/ 	.word	0x00000370
        /*00d8*/ 	.word	0x000000ff
        /*00dc*/ 	.word	0x00032020
        /*00e0*/ 	.short	0x0100
        /*00e2*/ 	.byte	0x08
	.zero		1


	//   ....[9]....
        /*00e4*/ 	.word	0x00000380
        /*00e8*/ 	.word	0x000000ff
        /*00ec*/ 	.word	0x00032048
        /*00f0*/ 	.short	0x0100
        /*00f2*/ 	.byte	0x08
	.zero		1


	//   ....[10]....
        /*00f4*/ 	.word	0x00000f10
        /*00f8*/ 	.word	0x00000006
        /*00fc*/ 	.word	0x00032000
        /*0100*/ 	.short	0x010a
        /*0102*/ 	.byte	0x3f
	.zero		1


	//   ....[11]....
        /*0104*/ 	.word	0x00001590
        /*0108*/ 	.word	0x00000008
        /*010c*/ 	.word	0x00032000
        /*0110*/ 	.short	0x010a
        /*0112*/ 	.byte	0x3f
	.zero		1


	//   ....[12]....
        /*0114*/ 	.word	0x00001ae0
        /*0118*/ 	.word	0x00000007
        /*011c*/ 	.word	0x00000000
        /*0120*/ 	.short	0x0101
        /*0122*/ 	.byte	0x3f
	.zero		1


	//   ....[13]....
        /*0124*/ 	.word	0x00001d10
        /*0128*/ 	.word	0x00000003
        /*012c*/ 	.word	0x00000000
        /*0130*/ 	.short	0x0101
        /*0132*/ 	.byte	0x3f
	.zero		1


	//   ....[14]....
        /*0134*/ 	.word	0x0000c3e0
        /*0138*/ 	.word	0x0000000e
        /*013c*/ 	.word	0x00032028
        /*0140*/ 	.short	0x010a
        /*0142*/ 	.byte	0x3f
	.zero		1


	//   ....[15]....
        /*0144*/ 	.word	0x0000cac0
        /*0148*/ 	.word	0x00000004
        /*014c*/ 	.word	0x00000000
        /*0150*/ 	.short	0x010a
        /*0152*/ 	.byte	0x3f
	.zero		1


	//   ....[16]....
        /*0154*/ 	.word	0x0000cb70
        /*0158*/ 	.word	0x00000000
        /*015c*/ 	.word	0x00000000
        /*0160*/ 	.short	0x010a
        /*0162*/ 	.byte	0x3f
	.zero		1


	//   ....[17]....
        /*0164*/ 	.word	0x0000cc20
        /*0168*/ 	.word	0x00000000
        /*016c*/ 	.word	0x00000000
        /*0170*/ 	.short	0x010a
        /*0172*/ 	.byte	0x3f
	.zero		1


	//   ....[18]....
        /*0174*/ 	.word	0x0000ccd0
        /*0178*/ 	.word	0x00000000
        /*017c*/ 	.word	0x00000000
        /*0180*/ 	.short	0x010a
        /*0182*/ 	.byte	0x3f
	.zero		1


	//   ....[19]....
        /*0184*/ 	.word	0x0000cd80
        /*0188*/ 	.word	0x00000003
        /*018c*/ 	.word	0x00000000
        /*0190*/ 	.short	0x010a
        /*0192*/ 	.byte	0x3f
	.zero		1


	//----- nvinfo : EIATTR_NUM_MBARRIERS
	.align		4
.L_26:
        /*0194*/ 	.byte	0x03, 0x38
        /*0196*/ 	.short	0x000a


	//----- nvinfo : EIATTR_EXIT_INSTR_OFFSETS
	.align		4
        /*0198*/ 	.byte	0x04, 0x1c
        /*019a*/ 	.short	(.L_28 - .L_27)


	//   ....[0]....
.L_27:
        /*019c*/ 	.word	0x00000a40


	//   ....[1]....
        /*01a0*/ 	.word	0x00001e70


	//   ....[2]....
        /*01a4*/ 	.word	0x00008f10


	//   ....[3]....
        /*01a8*/ 	.word	0x00008f50


	//   ....[4]....
        /*01ac*/ 	.word	0x0000c1a0


	//   ....[5]....
        /*01b0*/ 	.word	0x0000c1e0


	//   ....[6]....
        /*01b4*/ 	.word	0x0000c200


	//   ....[7]....
        /*01b8*/ 	.word	0x0000c9b0


	//   ....[8]....
        /*01bc*/ 	.word	0x0000cdb0


	//----- nvinfo : EIATTR_MAX_THREADS
	.align		4
.L_28:
        /*01c0*/ 	.byte	0x04, 0x05
        /*01c2*/ 	.short	(.L_30 - .L_29)
.L_29:
        /*01c4*/ 	.word	0x00000100
        /*01c8*/ 	.word	0x00000001
        /*01cc*/ 	.word	0x00000001


	//----- nvinfo : EIATTR_CRS_STACK_SIZE
	.align		4
.L_30:
        /*01d0*/ 	.byte	0x04, 0x1e
        /*01d2*/ 	.short	(.L_32 - .L_31)
.L_31:
        /*01d4*/ 	.word	0x00000000


	//----- nvinfo : EIATTR_CBANK_PARAM_SIZE
	.align		4
.L_32:
        /*01d8*/ 	.byte	0x03, 0x19
        /*01da*/ 	.short	0x03f0


	//----- nvinfo : EIATTR_PARAM_CBANK
	.align		4
        /*01dc*/ 	.byte	0x04, 0x0a
        /*01de*/ 	.short	(.L_34 - .L_33)
	.align		4
.L_33:
        /*01e0*/ 	.word	index@(.nv.constant0._ZN7cutlass13device_kernelINS_4conv6kernel13ConvUniversalINS1_16ConvProblemShapeILNS1_8OperatorE1ELi2EEENS1_10collective14CollectiveConvINS1_46MainloopSm90TmaGmmaWarpSpecializedImplicitGemmILS5_1ELi5ELi2EN4cute5tupleIJNSA_1CILi2EEENSC_ILi1EEESE_EEENS1_36KernelImplicitTmaWarpSpecializedSm90ELi1EEENSB_IJNSC_ILi256EEENSC_ILi64EEENSB_IJSJ_EEEEEENS_10bfloat16_tESM_NSA_8TiledMMAINSA_8MMA_AtomIJNSA_4SM904GMMA27MMA_64x64x16_F32BF16BF16_SSILNSQ_5MajorE0ELSS_1ELNSQ_7ScaleInE1ELST_1EEEEEENSA_6LayoutINSB_IJSE_SE_SE_EEENSB_IJNSC_ILi0EEESY_SY_EEEEENSB_IJNSA_10UnderscoreES11_S11_EEEEENS7_6detail26Sm90ImplicitGemmTileTraitsINSA_20SM90_TMA_LOAD_IM2COLENSA_14ComposedLayoutINSA_7SwizzleILi3ELi4ELi3EEENSA_18smem_ptr_flag_bitsILi16EEENSW_INSB_IJNSB_IJNSC_ILi8EEENSC_ILi32EEEEEENSB_IJSJ_SE_EEENSB_IJSE_NSC_ILi5EEEEEEEEENSB_IJNSB_IJSJ_NSC_ILi512EEEEEENSB_IJSE_SY_EEENSB_IJSY_NSC_ILi16384EEEEEEEEEEEEEvEENS15_INSA_23SM90_TMA_LOAD_MULTICASTENS17_IS19_S1B_NSW_INSB_IJS1F_NSB_IJS1C_S1C_EEES1H_EEENSB_IJS1L_S1K_NSB_IJSY_NSC_ILi4096EEEEEEEEEEEEEvEEEENS_8epilogue10collective6detail29Sm90TmaWarpSpecializedAdapterINS23_15DefaultEpilogueISM_NSB_IJNSB_IJlllEEESE_SY_EEES28_NS22_6thread17LinearCombinationISM_Li1EffLNS29_9ScaleType4KindE0ELNS_15FloatRoundStyleE2ESM_EENS_4gemm15EpilogueDefaultEEEEEvvEEEEvNT_6ParamsE)
        /*01e4*/ 	.short	0x0210
        /*01e6*/ 	.short	0x03f0


	//----- nvinfo : EIATTR_SW_WAR
	.align		4
.L_34:
        /*01e8*/ 	.byte	0x04, 0x36
        /*01ea*/ 	.short	(.L_36 - .L_35)
.L_35:
        /*01ec*/ 	.word	0x00000008
.L_36:


//--------------------- .nv.callgraph             --------------------------
	.section	.nv.callgraph,"",@"SHT_CUDA_CALLGRAPH"
	.align	4
	.sectionentsize	8
	.align		4
        /*0000*/ 	.word	0x00000000
	.align		4
        /*0004*/ 	.word	0xffffffff
	.align		4
        /*0008*/ 	.word	0x00000000
	.align		4
        /*000c*/ 	.word	0xfffffffe
	.align		4
        /*0010*/ 	.word	0x00000000
	.align		4
        /*0014*/ 	.word	0xfffffffd
	.align		4
        /*0018*/ 	.word	0x00000000
	.align		4
        /*001c*/ 	.word	0xfffffffc


//--------------------- .nv.constant4             --------------------------
	.section	.nv.constant4,"a",@progbits
	.align	8
	.align		8
.nv.constant4:
        /*0000*/ 	.dword	_ZN39_INTERNAL_369433f1_4_k_cu_045cba8e_32054cuda3std3__45__cpo5beginE
	.align		8
        /*0008*/ 	.dword	_ZN39_INTERNAL_369433f1_4_k_cu_045cba8e_32054cuda3std3__45__cpo3endE
	.align		8
        /*0010*/ 	.dword	_ZN39_INTERNAL_369433f1_4_k_cu_045cba8e_32054cuda3std3__45__cpo6cbeginE
	.align		8
        /*0018*/ 	.dword	_ZN39_INTERNAL_369433f1_4_k_cu_045cba8e_32054cuda3std3__45__cpo4cendE
	.align		8
        /*0020*/ 	.dword	_ZN39_INTERNAL_369433f1_4_k_cu_045cba8e_32054cuda3std3__441_GLOBAL__N__369433f1_4_k_cu_045cba8e_32056ignoreE
	.align		8
        /*0028*/ 	.dword	_ZN39_INTERNAL_369433f1_4_k_cu_045cba8e_32054cuda3std3__419piecewise_constructE
	.align		8
        /*0030*/ 	.dword	_ZN39_INTERNAL_369433f1_4_k_cu_045cba8e_32054cuda3std3__48in_placeE
	.align		8
        /*0038*/ 	.dword	_ZN39_INTERNAL_369433f1_4_k_cu_045cba8e_32054cuda3std6ranges3__45__cpo4swapE
	.align		8
        /*0040*/ 	.dword	_ZN39_INTERNAL_369433f1_4_k_cu_045cba8e_32054cuda3std6ranges3__45__cpo9iter_moveE
	.align		8
        /*0048*/ 	.dword	_ZN39_INTERNAL_369433f1_4_k_cu_045cba8e_32054cute7productE
	.align		8
        /*0050*/ 	.dword	_ZN39_INTERNAL_369433f1_4_k_cu_045cba8e_32054cute1_E


//--------------------- .text._ZN7cutlass13device_kernelINS_4conv6kernel13ConvUniversalINS1_16ConvProblemShapeILNS1_8OperatorE1ELi2EEENS1_10collective14CollectiveConvINS1_46MainloopSm90TmaGmmaWarpSpecializedImplicitGemmILS5_1ELi5ELi2EN4cute5tupleIJNSA_1CILi2EEENSC_ILi1EEESE_EEENS1_36KernelImplicitTmaWarpSpecializedSm90ELi1EEENSB_IJNSC_ILi256EEENSC_ILi64EEENSB_IJSJ_EEEEEENS_10bfloat16_tESM_NSA_8TiledMMAINSA_8MMA_AtomIJNSA_4SM904GMMA27MMA_64x64x16_F32BF16BF16_SSILNSQ_5MajorE0ELSS_1ELNSQ_7ScaleInE1ELST_1EEEEEENSA_6LayoutINSB_IJSE_SE_SE_EEENSB_IJNSC_ILi0EEESY_SY_EEEEENSB_IJNSA_10UnderscoreES11_S11_EEEEENS7_6detail26Sm90ImplicitGemmTileTraitsINSA_20SM90_TMA_LOAD_IM2COLENSA_14ComposedLayoutINSA_7SwizzleILi3ELi4ELi3EEENSA_18smem_ptr_flag_bitsILi16EEENSW_INSB_IJNSB_IJNSC_ILi8EEENSC_ILi32EEEEEENSB_IJSJ_SE_EEENSB_IJSE_NSC_ILi5EEEEEEEEENSB_IJNSB_IJSJ_NSC_ILi512EEEEEENSB_IJSE_SY_EEENSB_IJSY_NSC_ILi16384EEEEEEEEEEEEEvEENS15_INSA_23SM90_TMA_LOAD_MULTICASTENS17_IS19_S1B_NSW_INSB_IJS1F_NSB_IJS1C_S1C_EEES1H_EEENSB_IJS1L_S1K_NSB_IJSY_NSC_ILi4096EEEEEEEEEEEEEvEEEENS_8epilogue10collective6detail29Sm90TmaWarpSpecializedAdapterINS23_15DefaultEpilogueISM_NSB_IJNSB_IJlllEEESE_SY_EEES28_NS22_6thread17LinearCombinationISM_Li1EffLNS29_9ScaleType4KindE0ELNS_15FloatRoundStyleE2ESM_EENS_4gemm15EpilogueDefaultEEEEEvvEEEEvNT_6ParamsE --------------------------
	.section	.text._ZN7cutlass13device_kernelINS_4conv6kernel13ConvUniversalINS1_16ConvProblemShapeILNS1_8OperatorE1ELi2EEENS1_10collective14CollectiveConvINS1_46MainloopSm90TmaGmmaWarpSpecializedImplicitGemmILS5_1ELi5ELi2EN4cute5tupleIJNSA_1CILi2EEENSC_ILi1EEESE_EEENS1_36KernelImplicitTmaWarpSpecializedSm90ELi1EEENSB_IJNSC_ILi256EEENSC_ILi64EEENSB_IJSJ_EEEEEENS_10bfloat16_tESM_NSA_8TiledMMAINSA_8MMA_AtomIJNSA_4SM904GMMA27MMA_64x64x16_F32BF16BF16_SSILNSQ_5MajorE0ELSS_1ELNSQ_7ScaleInE1ELST_1EEEEEENSA_6LayoutINSB_IJSE_SE_SE_EEENSB_IJNSC_ILi0EEESY_SY_EEEEENSB_IJNSA_10UnderscoreES11_S11_EEEEENS7_6detail26Sm90ImplicitGemmTileTraitsINSA_20SM90_TMA_LOAD_IM2COLENSA_14ComposedLayoutINSA_7SwizzleILi3ELi4ELi3EEENSA_18smem_ptr_flag_bitsILi16EEENSW_INSB_IJNSB_IJNSC_ILi8EEENSC_ILi32EEEEEENSB_IJSJ_SE_EEENSB_IJSE_NSC_ILi5EEEEEEEEENSB_IJNSB_IJSJ_NSC_ILi512EEEEEENSB_IJSE_SY_EEENSB_IJSY_NSC_ILi16384EEEEEEEEEEEEEvEENS15_INSA_23SM90_TMA_LOAD_MULTICASTENS17_IS19_S1B_NSW_INSB_IJS1F_NSB_IJS1C_S1C_EEES1H_EEENSB_IJS1L_S1K_NSB_IJSY_NSC_ILi4096EEEEEEEEEEEEEvEEEENS_8epilogue10collective6detail29Sm90TmaWarpSpecializedAdapterINS23_15DefaultEpilogueISM_NSB_IJNSB_IJlllEEESE_SY_EEES28_NS22_6thread17LinearCombinationISM_Li1EffLNS29_9ScaleType4KindE0ELNS_15FloatRoundStyleE2ESM_EENS_4gemm15EpilogueDefaultEEEEEvvEEEEvNT_6ParamsE,"ax",@progbits
	.align	128
.text._ZN7cutlass13device_kernelINS_4conv6kernel13ConvUniversalINS1_16ConvProblemShapeILNS1_8OperatorE1ELi2EEENS1_10collective14CollectiveConvINS1_46MainloopSm90TmaGmmaWarpSpecializedImplicitGemmILS5_1ELi5ELi2EN4cute5tupleIJNSA_1CILi2EEENSC_ILi1EEESE_EEENS1_36KernelImplicitTmaWarpSpecializedSm90ELi1EEENSB_IJNSC_ILi256EEENSC_ILi64EEENSB_IJSJ_EEEEEENS_10bfloat16_tESM_NSA_8TiledMMAINSA_8MMA_AtomIJNSA_4SM904GMMA27MMA_64x64x16_F32BF16BF16_SSILNSQ_5MajorE0ELSS_1ELNSQ_7ScaleInE1ELST_1EEEEEENSA_6LayoutINSB_IJSE_SE_SE_EEENSB_IJNSC_ILi0EEESY_SY_EEEEENSB_IJNSA_10UnderscoreES11_S11_EEEEENS7_6detail26Sm90ImplicitGemmTileTraitsINSA_20SM90_TMA_LOAD_IM2COLENSA_14ComposedLayoutINSA_7SwizzleILi3ELi4ELi3EEENSA_18smem_ptr_flag_bitsILi16EEENSW_INSB_IJNSB_IJNSC_ILi8EEENSC_ILi32EEEEEENSB_IJSJ_SE_EEENSB_IJSE_NSC_ILi5EEEEEEEEENSB_IJNSB_IJSJ_NSC_ILi512EEEEEENSB_IJSE_SY_EEENSB_IJSY_NSC_ILi16384EEEEEEEEEEEEEvEENS15_INSA_23SM90_TMA_LOAD_MULTICASTENS17_IS19_S1B_NSW_INSB_IJS1F_NSB_IJS1C_S1C_EEES1H_EEENSB_IJS1L_S1K_NSB_IJSY_NSC_ILi4096EEEEEEEEEEEEEvEEEENS_8epilogue10collective6detail29Sm90TmaWarpSpecializedAdapterINS23_15DefaultEpilogueISM_NSB_IJNSB_IJlllEEESE_SY_EEES28_NS22_6thread17LinearCombinationISM_Li1EffLNS29_9ScaleType4KindE0ELNS_15FloatRoundStyleE2ESM_EENS_4gemm15EpilogueDefaultEEEEEvvEEEEvNT_6ParamsE:
        .type           _ZN7cutlass13device_kernelINS_4conv6kernel13ConvUniversalINS1_16ConvProblemShapeILNS1_8OperatorE1ELi2EEENS1_10collective14CollectiveConvINS1_46MainloopSm90TmaGmmaWarpSpecializedImplicitGemmILS5_1ELi5ELi2EN4cute5tupleIJNSA_1CILi2EEENSC_ILi1EEESE_EEENS1_36KernelImplicitTmaWarpSpecializedSm90ELi1EEENSB_IJNSC_ILi256EEENSC_ILi64EEENSB_IJSJ_EEEEEENS_10bfloat16_tESM_NSA_8TiledMMAINSA_8MMA_AtomIJNSA_4SM904GMMA27MMA_64x64x16_F32BF16BF16_SSILNSQ_5MajorE0ELSS_1ELNSQ_7ScaleInE1ELST_1EEEEEENSA_6LayoutINSB_IJSE_SE_SE_EEENSB_IJNSC_ILi0EEESY_SY_EEEEENSB_IJNSA_10UnderscoreES11_S11_EEEEENS7_6detail26Sm90ImplicitGemmTileTraitsINSA_20SM90_TMA_LOAD_IM2COLENSA_14ComposedLayoutINSA_7SwizzleILi3ELi4ELi3EEENSA_18smem_ptr_flag_bitsILi16EEENSW_INSB_IJNSB_IJNSC_ILi8EEENSC_ILi32EEEEEENSB_IJSJ_SE_EEENSB_IJSE_NSC_ILi5EEEEEEEEENSB_IJNSB_IJSJ_NSC_ILi512EEEEEENSB_IJSE_SY_EEENSB_IJSY_NSC_ILi16384EEEEEEEEEEEEEvEENS15_INSA_23SM90_TMA_LOAD_MULTICASTENS17_IS19_S1B_NSW_INSB_IJS1F_NSB_IJS1C_S1C_EEES1H_EEENSB_IJS1L_S1K_NSB_IJSY_NSC_ILi4096EEEEEEEEEEEEEvEEEENS_8epilogue10collective6detail29Sm90TmaWarpSpecializedAdapterINS23_15DefaultEpilogueISM_NSB_IJNSB_IJlllEEESE_SY_EEES28_NS22_6thread17LinearCombinationISM_Li1EffLNS29_9ScaleType4KindE0ELNS_15FloatRoundStyleE2ESM_EENS_4gemm15EpilogueDefaultEEEEEvvEEEEvNT_6ParamsE,@function
        .size           _ZN7cutlass13device_kernelINS_4conv6kernel13ConvUniversalINS1_16ConvProblemShapeILNS1_8OperatorE1ELi2EEENS1_10collective14CollectiveConvINS1_46MainloopSm90TmaGmmaWarpSpecializedImplicitGemmILS5_1ELi5ELi2EN4cute5tupleIJNSA_1CILi2EEENSC_ILi1EEESE_EEENS1_36KernelImplicitTmaWarpSpecializedSm90ELi1EEENSB_IJNSC_ILi256EEENSC_ILi64EEENSB_IJSJ_EEEEEENS_10bfloat16_tESM_NSA_8TiledMMAINSA_8MMA_AtomIJNSA_4SM904GMMA27MMA_64x64x16_F32BF16BF16_SSILNSQ_5MajorE0ELSS_1ELNSQ_7ScaleInE1ELST_1EEEEEENSA_6LayoutINSB_IJSE_SE_SE_EEENSB_IJNSC_ILi0EEESY_SY_EEEEENSB_IJNSA_10UnderscoreES11_S11_EEEEENS7_6detail26Sm90ImplicitGemmTileTraitsINSA_20SM90_TMA_LOAD_IM2COLENSA_14ComposedLayoutINSA_7SwizzleILi3ELi4ELi3EEENSA_18smem_ptr_flag_bitsILi16EEENSW_INSB_IJNSB_IJNSC_ILi8EEENSC_ILi32EEEEEENSB_IJSJ_SE_EEENSB_IJSE_NSC_ILi5EEEEEEEEENSB_IJNSB_IJSJ_NSC_ILi512EEEEEENSB_IJSE_SY_EEENSB_IJSY_NSC_ILi16384EEEEEEEEEEEEEvEENS15_INSA_23SM90_TMA_LOAD_MULTICASTENS17_IS19_S1B_NSW_INSB_IJS1F_NSB_IJS1C_S1C_EEES1H_EEENSB_IJS1L_S1K_NSB_IJSY_NSC_ILi4096EEEEEEEEEEEEEvEEEENS_8epilogue10collective6detail29Sm90TmaWarpSpecializedAdapterINS23_15DefaultEpilogueISM_NSB_IJNSB_IJlllEEESE_SY_EEES28_NS22_6thread17LinearCombinationISM_Li1EffLNS29_9ScaleType4KindE0ELNS_15FloatRoundStyleE2ESM_EENS_4gemm15EpilogueDefaultEEEEEvvEEEEvNT_6ParamsE,(.L_x_260 - _ZN7cutlass13device_kernelINS_4conv6kernel13ConvUniversalINS1_16ConvProblemShapeILNS1_8OperatorE1ELi2EEENS1_10collective14CollectiveConvINS1_46MainloopSm90TmaGmmaWarpSpecializedImplicitGemmILS5_1ELi5ELi2EN4cute5tupleIJNSA_1CILi2EEENSC_ILi1EEESE_EEENS1_36KernelImplicitTmaWarpSpecializedSm90ELi1EEENSB_IJNSC_ILi256EEENSC_ILi64EEENSB_IJSJ_EEEEEENS_10bfloat16_tESM_NSA_8TiledMMAINSA_8MMA_AtomIJNSA_4SM904GMMA27MMA_64x64x16_F32BF16BF16_SSILNSQ_5MajorE0ELSS_1ELNSQ_7ScaleInE1ELST_1EEEEEENSA_6LayoutINSB_IJSE_SE_SE_EEENSB_IJNSC_ILi0EEESY_SY_EEEEENSB_IJNSA_10UnderscoreES11_S11_EEEEENS7_6detail26Sm90ImplicitGemmTileTraitsINSA_20SM90_TMA_LOAD_IM2COLENSA_14ComposedLayoutINSA_7SwizzleILi3ELi4ELi3EEENSA_18smem_ptr_flag_bitsILi16EEENSW_INSB_IJNSB_IJNSC_ILi8EEENSC_ILi32EEEEEENSB_IJSJ_SE_EEENSB_IJSE_NSC_ILi5EEEEEEEEENSB_IJNSB_IJSJ_NSC_ILi512EEEEEENSB_IJSE_SY_EEENSB_IJSY_NSC_ILi16384EEEEEEEEEEEEEvEENS15_INSA_23SM90_TMA_LOAD_MULTICASTENS17_IS19_S1B_NSW_INSB_IJS1F_NSB_IJS1C_S1C_EEES1H_EEENSB_IJS1L_S1K_NSB_IJSY_NSC_ILi4096EEEEEEEEEEEEEvEEEENS_8epilogue10collective6detail29Sm90TmaWarpSpecializedAdapterINS23_15DefaultEpilogueISM_NSB_IJNSB_IJlllEEESE_SY_EEES28_NS22_6thread17LinearCombinationISM_Li1EffLNS29_9ScaleType4KindE0ELNS_15FloatRoundStyleE2ESM_EENS_4gemm15EpilogueDefaultEEEEEvvEEEEvNT_6ParamsE)
        .other          _ZN7cutlass13device_kernelINS_4conv6kernel13ConvUniversalINS1_16ConvProblemShapeILNS1_8OperatorE1ELi2EEENS1_10collective14CollectiveConvINS1_46MainloopSm90TmaGmmaWarpSpecializedImplicitGemmILS5_1ELi5ELi2EN4cute5tupleIJNSA_1CILi2EEENSC_ILi1EEESE_EEENS1_36KernelImplicitTmaWarpSpecializedSm90ELi1EEENSB_IJNSC_ILi256EEENSC_ILi64EEENSB_IJSJ_EEEEEENS_10bfloat16_tESM_NSA_8TiledMMAINSA_8MMA_AtomIJNSA_4SM904GMMA27MMA_64x64x16_F32BF16BF16_SSILNSQ_5MajorE0ELSS_1ELNSQ_7ScaleInE1ELST_1EEEEEENSA_6LayoutINSB_IJSE_SE_SE_EEENSB_IJNSC_ILi0EEESY_SY_EEEEENSB_IJNSA_10UnderscoreES11_S11_EEEEENS7_6detail26Sm90ImplicitGemmTileTraitsINSA_20SM90_TMA_LOAD_IM2COLENSA_14ComposedLayoutINSA_7SwizzleILi3ELi4ELi3EEENSA_18smem_ptr_flag_bitsILi16EEENSW_INSB_IJNSB_IJNSC_ILi8EEENSC_ILi32EEEEEENSB_IJSJ_SE_EEENSB_IJSE_NSC_ILi5EEEEEEEEENSB_IJNSB_IJSJ_NSC_ILi512EEEEEENSB_IJSE_SY_EEENSB_IJSY_NSC_ILi16384EEEEEEEEEEEEEvEENS15_INSA_23SM90_TMA_LOAD_MULTICASTENS17_IS19_S1B_NSW_INSB_IJS1F_NSB_IJS1C_S1C_EEES1H_EEENSB_IJS1L_S1K_NSB_IJSY_NSC_ILi4096EEEEEEEEEEEEEvEEEENS_8epilogue10collective6detail29Sm90TmaWarpSpecializedAdapterINS23_15DefaultEpilogueISM_NSB_IJNSB_IJlllEEESE_SY_EEES28_NS22_6thread17LinearCombinationISM_Li1EffLNS29_9ScaleType4KindE0ELNS_15FloatRoundStyleE2ESM_EENS_4gemm15EpilogueDefaultEEEEEvvEEEEvNT_6ParamsE,@"STO_CUDA_ENTRY STV_DEFAULT"
_ZN7cutlass13device_kernelINS_4conv6kernel13ConvUniversalINS1_16ConvProblemShapeILNS1_8OperatorE1ELi2EEENS1_10collective14CollectiveConvINS1_46MainloopSm90TmaGmmaWarpSpecializedImplicitGemmILS5_1ELi5ELi2EN4cute5tupleIJNSA_1CILi2EEENSC_ILi1EEESE_EEENS1_36KernelImplicitTmaWarpSpecializedSm90ELi1EEENSB_IJNSC_ILi256EEENSC_ILi64EEENSB_IJSJ_EEEEEENS_10bfloat16_tESM_NSA_8TiledMMAINSA_8MMA_AtomIJNSA_4SM904GMMA27MMA_64x64x16_F32BF16BF16_SSILNSQ_5MajorE0ELSS_1ELNSQ_7ScaleInE1ELST_1EEEEEENSA_6LayoutINSB_IJSE_SE_SE_EEENSB_IJNSC_ILi0EEESY_SY_EEEEENSB_IJNSA_10UnderscoreES11_S11_EEEEENS7_6detail26Sm90ImplicitGemmTileTraitsINSA_20SM90_TMA_LOAD_IM2COLENSA_14ComposedLayoutINSA_7SwizzleILi3ELi4ELi3EEENSA_18smem_ptr_flag_bitsILi16EEENSW_INSB_IJNSB_IJNSC_ILi8EEENSC_ILi32EEEEEENSB_IJSJ_SE_EEENSB_IJSE_NSC_ILi5EEEEEEEEENSB_IJNSB_IJSJ_NSC_ILi512EEEEEENSB_IJSE_SY_EEENSB_IJSY_NSC_ILi16384EEEEEEEEEEEEEvEENS15_INSA_23SM90_TMA_LOAD_MULTICASTENS17_IS19_S1B_NSW_INSB_IJS1F_NSB_IJS1C_S1C_EEES1H_EEENSB_IJS1L_S1K_NSB_IJSY_NSC_ILi4096EEEEEEEEEEEEEvEEEENS_8epilogue10collective6detail29Sm90TmaWarpSpecializedAdapterINS23_15DefaultEpilogueISM_NSB_IJNSB_IJlllEEESE_SY_EEES28_NS22_6thread17LinearCombinationISM_Li1EffLNS29_9ScaleType4KindE0ELNS_15FloatRoundStyleE2ESM_EENS_4gemm15EpilogueDefaultEEEEEvvEEEEvNT_6ParamsE:
[----:B------:R-:W-:Y:S01]  /*0000*/  LDC R1, c[0x0][0x28] ;  /* 0x00000a00ff017b82 */ /* 0x000fe20000000800 */
[----:B------:R-:W0:Y:S01]  /*0010*/  S2R R9, SR_TID.X ;  /* 0x0000000000097919 */ /* 0x000e220000002100 */
[----:B------:R-:W-:Y:S01]  /*0020*/  ELECT P0, URZ, PT ;  /* 0x00000000003f782f */ /* 0x000fe20003800000 */
[----:B------:R-:W-:Y:S01]  /*0030*/  BSSY B0, `(.L_x_0) ;  /* 0x0000010000007945 */ /* 0x000fe20003800000 */
[----:B------:R-:W1:Y:S01]  /*0040*/  S2R R10, SR_CTAID.X ;  /* 0x00000000000a7919 */ /* 0x000e620000002500 */
[--C-:B0-----:R-:W-:Y:S02]  /*0050*/  SHF.R.U32.HI R0, RZ, 0x5, R9.reuse ;  /* 0x00000005ff007819 */ /* 0x101fe40000011609 */
[----:B------:R-:W-:-:S03]  /*0060*/  SHF.R.U32.HI R3, RZ, 0x7, R9 ;  /* 0x00000007ff037819 */ /* 0x000fc60000011609 */
[----:B------:R-:W0:Y:S04]  /*0070*/  SHFL.IDX PT, R2, R0, RZ, 0x1f ;  /* 0x00001fff00027589 */ /* 0x000e2800000e0000 */
[----:B------:R2:W3:Y:S01]  /*0080*/  SHFL.IDX PT, R8, R3, RZ, 0x1f ;  /* 0x00001fff03087589 */ /* 0x0004e200000e0000 */
[----:B0-----:R-:W-:-:S13]  /*0090*/  ISETP.NE.OR P0, PT, R2, RZ, !P0 ;  /* 0x000000ff0200720c */ /* 0x001fda0004705670 */
[----:B-123--:R-:W-:Y:S05]  /*00a0*/  @P0 BRA `(.L_x_1) ;  /* 0x0000000000200947 */ /* 0x00efea0003800000 */
[----:B------:R-:W-:Y:S02]  /*00b0*/  ULDC.64 UR4, c[0x0][0x198] ;  /* 0x0000660000047ab9 */ /* 0x000fe40000000a00 */
[----:B------:R-:W-:Y:S02]  /*00c0*/  UIADD3 UR6, UP0, UR4, 0xf0, URZ ;  /* 0x000000f004067890 */ /* 0x000fe4000ff1e03f */
[----:B------:R-:W-:Y:S02]  /*00d0*/  UIADD3 UR4, UP1, UR4, 0x1f0, URZ ;  /* 0x000001f004047890 */ /* 0x000fe4000ff3e03f */
[----:B------:R-:W-:Y:S02]  /*00e0*/  UIADD3.X UR7, URZ, UR5, URZ, UP0, !UPT ;  /* 0x000000053f077290 */ /* 0x000fe400087fe43f */
[----:B------:R-:W-:-:S07]  /*00f0*/  UIADD3.X UR5, URZ, UR5, URZ, UP1, !UPT ;  /* 0x000000053f057290 */ /* 0x000fce0008ffe43f */
[----:B------:R0:W-:Y:S02]  /*0100*/  UTMACCTL.PF [UR6] ;  /* 0x00000000060079b9 */ /* 0x0001e40008040000 */
[----:B------:R0:W-:Y:S02]  /*0110*/  UTMACCTL.PF [UR4] ;  /* 0x00000000040079b9 */ /* 0x0001e40008040000 */
[----:B0-----:R-:W-:Y:S01]  /*0120*/  NOP ;  /* 0x0000000000007918 */ /* 0x001fe20000000000 */
.L_x_1:
[----:B------:R-:W-:Y:S05]  /*0130*/  BSYNC B0 ;  /* 0x0000000000007941 */ /* 0x000fea0003800000 */
.L_x_0:
[----:B------:R-:W0:Y:S01]  /*0140*/  SHFL.IDX PT, R0, R0, RZ, 0x1f ;  /* 0x00001fff00007589 */ /* 0x000e2200000e0000 */
[----:B------:R-:W-:Y:S02]  /*0150*/  SHF.R.S32.HI R4, RZ, 0x1f, R9 ;  /* 0x0000001fff047819 */ /* 0x000fe40000011409 */
[----:B------:R-:W-:Y:S01]  /*0160*/  I2FP.F32.U32 R6, R10 ;  /* 0x0000000a00067245 */ /* 0x000fe20000201000 */
[----:B------:R-:W1:Y:S01]  /*0170*/  S2R R12, SR_CTAID.Y ;  /* 0x00000000000c7919 */ /* 0x000e620000002600 */
[----:B------:R-:W-:-:S04]  /*0180*/  LEA.HI R4, R4, R9, RZ, 0x7 ;  /* 0x0000000904047211 */ /* 0x000fc800078f38ff */
[----:B------:R-:W-:-:S05]  /*0190*/  LOP3.LUT R4, R4, 0xffffff80, RZ, 0xc0, !PT ;  /* 0xffffff8004047812 */ /* 0x000fca00078ec0ff */
[----:B------:R-:W-:-:S05]  /*01a0*/  IMAD.IADD R16, R9, 0x1, -R4 ;  /* 0x0000000109107824 */ /* 0x000fca00078e0a04 */
[----:B------:R-:W-:-:S04]  /*01b0*/  SHF.R.S32.HI R3, RZ, 0x1f, R16 ;  /* 0x0000001fff037819 */ /* 0x000fc80000011410 */
[----:B------:R-:W-:Y:S02]  /*01c0*/  LEA.HI R3, R3, R16, RZ, 0x3 ;  /* 0x0000001003037211 */ /* 0x000fe400078f18ff */
[----:B0-----:R-:W-:Y:S02]  /*01d0*/  ISETP.NE.AND P0, PT, R0, RZ, PT ;  /* 0x000000ff0000720c */ /* 0x001fe40003f05270 */
[--C-:B------:R-:W-:Y:S02]  /*01e0*/  SHF.R.S32.HI R4, RZ, 0x3, R3.reuse ;  /* 0x00000003ff047819 */ /* 0x100fe40000011403 */
[----:B------:R-:W-:Y:S02]  /*01f0*/  SHF.R.S32.HI R3, RZ, 0x1f, R3 ;  /* 0x0000001fff037819 */ /* 0x000fe40000011403 */
[----:B------:R-:W-:-:S07]  /*0200*/  SHF.R.S32.HI R5, RZ, 0x1f, R0 ;  /* 0x0000001fff057819 */ /* 0x000fce0000011400 */
[----:B-1----:R-:W-:Y:S05]  /*0210*/  @P0 BRA `(.L_x_2) ;  /* 0x0000000000600947 */ /* 0x002fea0003800000 */
[----:B------:R-:W0:Y:S01]  /*0220*/  S2UR UR8, SR_CgaCtaId ;  /* 0x00000000000879c3 */ /* 0x000e220000008800 */
[----:B------:R-:W-:Y:S01]  /*0230*/  UMOV UR4, 0x400 ;  /* 0x0000040000047882 */ /* 0x000fe20000000000 */
[----:B------:R-:W-:Y:S01]  /*0240*/  UMOV UR5, 0x1 ;  /* 0x0000000100057882 */ /* 0x000fe20000000000 */
[----:B------:R-:W-:Y:S01]  /*0250*/  UMOV UR6, 0x2 ;  /* 0x0000000200067882 */ /* 0x000fe20000000000 */
[----:B------:R-:W-:Y:S01]  /*0260*/  ELECT P0, URZ, PT ;  /* 0x00000000003f782f */ /* 0x000fe20003800000 */
[----:B------:R-:W-:-:S04]  /*0270*/  UIADD3 UR6, -UR6, 0x100000, URZ ;  /* 0x0010000006067890 */ /* 0x000fc8000fffe13f */
[----:B------:R-:W-:Y:S02]  /*0280*/  USHF.L.U32 UR7, UR6, 0xb, URZ ;  /* 0x0000000b06077899 */ /* 0x000fe4000800063f */
[----:B------:R-:W-:Y:S02]  /*0290*/  USHF.L.U32 UR6, UR6, 0x1, URZ ;  /* 0x0000000106067899 */ /* 0x000fe4000800063f */
[----:B0-----:R-:W-:Y:S02]  /*02a0*/  ULEA UR8, UR8, UR4, 0x18 ;  /* 0x0000000408087291 */ /* 0x001fe4000f8ec03f */
[----:B------:R-:W-:-:S04]  /*02b0*/  UIADD3 UR4, -UR5, 0x100000, URZ ;  /* 0x0010000005047890 */ /* 0x000fc8000fffe13f */
[----:B------:R-:W-:Y:S02]  /*02c0*/  USHF.L.U32 UR5, UR4, 0xb, URZ ;  /* 0x0000000b04057899 */ /* 0x000fe4000800063f */
[----:B------:R-:W-:Y:S01]  /*02d0*/  USHF.L.U32 UR4, UR4, 0x1, URZ ;  /* 0x0000000104047899 */ /* 0x000fe2000800063f */
[----:B------:R-:W0:Y:S11]  /*02e0*/  FENCE.VIEW.ASYNC.S ;  /* 0x00000000000073c6 */ /* 0x000e360000000000 */
[----:B0-----:R0:W1:Y:S01]  /*02f0*/  SYNCS.EXCH.64 URZ, [UR8+0x32000], UR4 ;  /* 0x03200004083f75b2 */ /* 0x0010620008000100 */
[----:B------:R0:W2:Y:S01]  /*0300*/  SYNCS.EXCH.64 URZ, [UR8+0x32028], UR6 ;  /* 0x03202806083f75b2 */ /* 0x0000a20008000100 */
[----:B------:R0:W3:Y:S01]  /*0310*/  SYNCS.EXCH.64 URZ, [UR8+0x32008], UR4 ;  /* 0x03200804083f75b2 */ /* 0x0000e20008000100 */
[----:B------:R0:W4:Y:S01]  /*0320*/  SYNCS.EXCH.64 URZ, [UR8+0x32030], UR6 ;  /* 0x03203006083f75b2 */ /* 0x0001220008000100 */
[----:B------:R0:W0:Y:S01]  /*0330*/  SYNCS.EXCH.64 URZ, [UR8+0x32010], UR4 ;  /* 0x03201004083f75b2 */ /* 0x0000220008000100 */
[----:B------:R0:W0:Y:S01]  /*0340*/  SYNCS.EXCH.64 URZ, [UR8+0x32038], UR6 ;  /* 0x03203806083f75b2 */ /* 0x0000220008000100 */
[----:B------:R0:W0:Y:S01]  /*0350*/  SYNCS.EXCH.64 URZ, [UR8+0x32018], UR4 ;  /* 0x03201804083f75b2 */ /* 0x0000220008000100 */
[----:B------:R0:W0:Y:S01]  /*0360*/  SYNCS.EXCH.64 URZ, [UR8+0x32040], UR6 ;  /* 0x03204006083f75b2 */ /* 0x0000220008000100 */
[----:B------:R0:W0:Y:S01]  /*0370*/  SYNCS.EXCH.64 URZ, [UR8+0x32020], UR4 ;  /* 0x03202004083f75b2 */ /* 0x0000220008000100 */
[----:B------:R0:W0:Y:S01]  /*0380*/  SYNCS.EXCH.64 URZ, [UR8+0x32048], UR6 ;  /* 0x03204806083f75b2 */ /* 0x0000220008000100 */
[----:B------:R-:W-:Y:S01]  /*0390*/  NOP ;  /* 0x0000000000007918 */ /* 0x000fe20000000000 */
.L_x_2:
[----:B0-----:R-:W-:Y:S01]  /*03a0*/  ULDC UR4, c[0x0][0x150] ;  /* 0x0000540000047ab9 */ /* 0x001fe20000000800 */
[----:B------:R-:W-:Y:S01]  /*03b0*/  LEA.HI R3, R3, R4, RZ, 0x2 ;  /* 0x0000000403037211 */ /* 0x000fe200078f10ff */
[----:B------:R-:W-:Y:S01]  /*03c0*/  FMUL R6, R6, UR4 ;  /* 0x0000000406067c20 */ /* 0x000fe20008400000 */
[----:B------:R-:W-:Y:S01]  /*03d0*/  LEA.HI R5, R5, R0, RZ, 0x2 ;  /* 0x0000000005057211 */ /* 0x000fe200078f10ff */
[----:B------:R-:W-:Y:S01]  /*03e0*/  ULDC UR4, c[0x0][0x154] ;  /* 0x0000550000047ab9 */ /* 0x000fe20000000800 */
[----:B------:R-:W-:Y:S01]  /*03f0*/  LOP3.LUT R3, R3, 0xfffffffc, RZ, 0xc0, !PT ;  /* 0xfffffffc03037812 */ /* 0x000fe200078ec0ff */
[----:B------:R-:W0:Y:S01]  /*0400*/  LDC R11, c[0x0][0x140] ;  /* 0x00005000ff0b7b82 */ /* 0x000e220000000800 */
[----:B------:R-:W-:Y:S01]  /*0410*/  LOP3.LUT R5, R5, 0x3ffffffc, RZ, 0xc0, !PT ;  /* 0x3ffffffc05057812 */ /* 0x000fe200078ec0ff */
[----:B------:R-:W5:Y:S01]  /*0420*/  F2I.U32.TRUNC.NTZ R6, R6 ;  /* 0x0000000600067305 */ /* 0x000f62000020f000 */
[----:B------:R-:W-:Y:S01]  /*0430*/  LOP3.LUT P0, RZ, R16, 0x7, RZ, 0xc0, !PT ;  /* 0x0000000710ff7812 */ /* 0x000fe2000780c0ff */
[----:B------:R-:W-:Y:S01]  /*0440*/  IMAD.IADD R3, R4, 0x1, -R3 ;  /* 0x0000000104037824 */ /* 0x000fe200078e0a03 */
[----:B------:R-:W-:Y:S01]  /*0450*/  I2FP.F32.U32 R4, R12 ;  /* 0x0000000c00047245 */ /* 0x000fe20000201000 */
[----:B------:R-:W-:Y:S01]  /*0460*/  IMAD.IADD R0, R0, 0x1, -R5 ;  /* 0x0000000100007824 */ /* 0x000fe200078e0a05 */
[----:B------:R-:W-:Y:S01]  /*0470*/  ISETP.NE.AND P3, PT, R8, 0x1, PT ;  /* 0x000000010800780c */ /* 0x000fe20003f65270 */
[----:B------:R-:W-:Y:S01]  /*0480*/  NOP ;  /* 0x0000000000007918 */ /* 0x000fe20000000000 */
[----:B------:R-:W-:Y:S01]  /*0490*/  NOP ;  /* 0x0000000000007918 */ /* 0x000fe20000000000 */
[----:B------:R-:W-:-:S02]  /*04a0*/  IMAD R0, R0, 0x4, R3 ;  /* 0x0000000400007824 */ /* 0x000fc400078e0203 */
[----:B------:R-:W-:Y:S01]  /*04b0*/  FMUL R7, R4, UR4 ;  /* 0x0000000404077c20 */ /* 0x000fe20008400000 */
[----:B------:R-:W-:Y:S02]  /*04c0*/  ULDC UR4, c[0x0][0x144] ;  /* 0x0000510000047ab9 */ /* 0x000fe40000000800 */
[C---:B------:R-:W-:Y:S01]  /*04d0*/  LEA.HI R3, R0.reuse, R0, RZ, 0x1 ;  /* 0x0000000000037211 */ /* 0x040fe200078f08ff */
[----:B-----5:R-:W-:Y:S02]  /*04e0*/  IMAD.MOV R5, RZ, RZ, -R6 ;  /* 0x000000ffff057224 */ /* 0x020fe400078e0a06 */
[----:B------:R-:W5:Y:S01]  /*04f0*/  F2I.U32.TRUNC.NTZ R7, R7 ;  /* 0x0000000700077305 */ /* 0x000f62000020f000 */
[----:B------:R-:W-:Y:S01]  /*0500*/  LOP3.LUT R3, R3, 0xfffffffe, RZ, 0xc0, !PT ;  /* 0xfffffffe03037812 */ /* 0x000fe200078ec0ff */
[----:B------:R-:W-:Y:S01]  /*0510*/  IMAD R4, R5, UR4, R10 ;  /* 0x0000000405047c24 */ /* 0x000fe2000f8e020a */
[----:B------:R-:W-:Y:S01]  /*0520*/  ULDC UR4, c[0x0][0x148] ;  /* 0x0000520000047ab9 */ /* 0x000fe20000000800 */
[C---:B------:R-:W-:Y:S01]  /*0530*/  IMAD.SHL.U32 R5, R0.reuse, 0x4, RZ ;  /* 0x0000000400057824 */ /* 0x040fe200078e00ff */
[----:B0-----:R-:W-:Y:S01]  /*0540*/  ISETP.EQ.U32.AND P1, PT, R11, 0x1, PT ;  /* 0x000000010b00780c */ /* 0x001fe20003f22070 */
[----:B------:R-:W-:-:S03]  /*0550*/  IMAD.IADD R3, R0, 0x1, -R3 ;  /* 0x0000000100037824 */ /* 0x000fc600078e0a03 */
[----:B------:R-:W-:Y:S02]  /*0560*/  LOP3.LUT R0, R0, 0xc, R5, 0x78, !PT ;  /* 0x0000000c00007812 */ /* 0x000fe400078e7805 */
[----:B------:R-:W-:Y:S02]  /*0570*/  ISETP.NE.AND P4, PT, R3, R4, PT ;  /* 0x000000040300720c */ /* 0x000fe40003f85270 */
[----:B------:R-:W-:Y:S01]  /*0580*/  SHF.R.S32.HI R3, RZ, 0x1f, R2 ;  /* 0x0000001fff037819 */ /* 0x000fe20000011402 */
[----:B-----5:R-:W-:Y:S01]  /*0590*/  IMAD.MOV R5, RZ, RZ, -R7 ;  /* 0x000000ffff057224 */ /* 0x020fe200078e0a07 */
[----:B------:R-:W-:Y:S02]  /*05a0*/  ISETP.LT.U32.AND P0, PT, R0, 0x2, !P0 ;  /* 0x000000020000780c */ /* 0x000fe40004701070 */
[----:B------:R-:W-:Y:S01]  /*05b0*/  LEA.HI R3, R3, R2, RZ, 0x2 ;  /* 0x0000000203037211 */ /* 0x000fe200078f10ff */
[----:B------:R-:W-:-:S03]  /*05c0*/  IMAD R7, R5, UR4, R12 ;  /* 0x0000000405077c24 */ /* 0x000fc6000f8e020c */
[----:B------:R-:W-:-:S03]  /*05d0*/  LOP3.LUT R3, R3, 0xfffffffc, RZ, 0xc0, !PT ;  /* 0xfffffffc03037812 */ /* 0x000fc600078ec0ff */
[----:B------:R-:W-:Y:S02]  /*05e0*/  @P4 LEA.HI R4, R0, R0, RZ, 0x1 ;  /* 0x0000000000044211 */ /* 0x000fe400078f08ff */
[----:B------:R-:W-:Y:S01]  /*05f0*/  IMAD.IADD R5, R2, 0x1, -R3 ;  /* 0x0000000102057824 */ /* 0x000fe200078e0a03 */
[----:B------:R-:W-:Y:S02]  /*0600*/  SEL R3, RZ, 0x1, !P0 ;  /* 0x00000001ff037807 */ /* 0x000fe40004000000 */
[----:B------:R-:W-:Y:S02]  /*0610*/  @P4 SHF.R.S32.HI R4, RZ, 0x1, R4 ;  /* 0x00000001ff044819 */ /* 0x000fe40000011404 */
[----:B------:R-:W-:Y:S02]  /*0620*/  LOP3.LUT P2, RZ, R8, R5, RZ, 0xfc, !PT ;  /* 0x0000000508ff7212 */ /* 0x000fe4000784fcff */
[----:B------:R-:W-:Y:S01]  /*0630*/  @P4 ISETP.NE.AND P5, PT, R4, R7, PT ;  /* 0x000000070400420c */ /* 0x000fe20003fa5270 */
[----:B------:R-:W-:Y:S01]  /*0640*/  IMAD.MOV.U32 R4, RZ, RZ, 0x1 ;  /* 0x00000001ff047424 */ /* 0x000fe200078e00ff */
[----:B------:R-:W-:-:S02]  /*0650*/  SEL R2, RZ, 0x1, P2 ;  /* 0x00000001ff027807 */ /* 0x000fc40001000000 */
[----:B------:R-:W-:Y:S02]  /*0660*/  @P4 SEL R4, RZ, 0x1, P5 ;  /* 0x00000001ff044807 */ /* 0x000fe40002800000 */
[----:B------:R-:W-:Y:S02]  /*0670*/  SEL R2, R2, 0x2, P3 ;  /* 0x0000000202027807 */ /* 0x000fe40001800000 */
[----:B------:R-:W-:Y:S01]  /*0680*/  LOP3.LUT R4, R4, R3, RZ, 0xc0, !PT ;  /* 0x0000000304047212 */ /* 0x000fe200078ec0ff */
[----:B------:R-:W-:Y:S06]  /*0690*/  @!P1 BRA `(.L_x_3) ;  /* 0x0000000000089947 */ /* 0x000fec0003800000 */
[----:B-1234-:R-:W-:Y:S01]  /*06a0*/  UCGABAR_ARV ;  /* 0x00000000000079c7 */ /* 0x01efe20008000000 */
[----:B------:R-:W-:Y:S05]  /*06b0*/  BRA `(.L_x_4) ;  /* 0x0000000000047947 */ /* 0x000fea0003800000 */
.L_x_3:
[----:B-1234-:R-:W-:Y:S01]  /*06c0*/  NOP ;  /* 0x0000000000007918 */ /* 0x01efe20000000000 */
.L_x_4:
[----:B------:R-:W-:Y:S01]  /*06d0*/  ULDC.64 UR4, c[0x0][0x598] ;  /* 0x0001660000047ab9 */ /* 0x000fe20000000a00 */
[----:B------:R-:W-:Y:S01]  /*06e0*/  ULDC.64 UR12, c[0x0][0x208] ;  /* 0x00008200000c7ab9 */ /* 0x000fe20000000a00 */
[----:B------:R-:W-:-:S04]  /*06f0*/  ISETP.NE.U32.AND P0, PT, RZ, UR4, PT ;  /* 0x00000004ff007c0c */ /* 0x000fc8000bf05070 */
[----:B------:R-:W-:-:S13]  /*0700*/  ISETP.NE.AND.EX P0, PT, RZ, UR5, PT, P0 ;  /* 0x00000005ff007c0c */ /* 0x000fda000bf05300 */
[----:B------:R-:W-:Y:S05]  /*0710*/  @!P0 BRA `(.L_x_5) ;  /* 0x00000000001c8947 */ /* 0x000fea0003800000 */
[----:B------:R-:W0:Y:S02]  /*0720*/  LDC.64 R6, c[0x0][0x598] ;  /* 0x00016600ff067b82 */ /* 0x000e240000000a00 */
[----:B0-----:R-:W2:Y:S02]  /*0730*/  LDG.E.64 R6, desc[UR12][R6.64] ;  /* 0x0000000c06067981 */ /* 0x001ea4000c1e1b00 */
[----:B--2---:R-:W-:-:S04]  /*0740*/  ISETP.NE.U32.AND P0, PT, R6, RZ, PT ;  /* 0x000000ff0600720c */ /* 0x004fc80003f05070 */
[----:B------:R-:W-:-:S13]  /*0750*/  ISETP.NE.AND.EX P0, PT, R7, RZ, PT, P0 ;  /* 0x000000ff0700720c */ /* 0x000fda0003f05300 */
[----:B------:R-:W-:Y:S05]  /*0760*/  @!P0 BRA `(.L_x_5) ;  /* 0x0000000000088947 */ /* 0x000fea0003800000 */
[----:B------:R0:W5:Y:S01]  /*0770*/  LD.E R11, desc[UR12][R6.64] ;  /* 0x0000000c060b7980 */ /* 0x000162000c101900 */
[----:B------:R-:W-:Y:S05]  /*0780*/  BRA `(.L_x_6) ;  /* 0x0000000000207947 */ /* 0x000fea0003800000 */
.L_x_5:
[----:B------:R-:W-:Y:S02]  /*0790*/  ULDC.64 UR4, c[0x0][0x588] ;  /* 0x0001620000047ab9 */ /* 0x000fe40000000a00 */
[----:B------:R-:W-:-:S04]  /*07a0*/  ISETP.NE.U32.AND P0, PT, RZ, UR4, PT ;  /* 0x00000004ff007c0c */ /* 0x000fc8000bf05070 */
[----:B------:R-:W-:-:S13]  /*07b0*/  ISETP.NE.AND.EX P0, PT, RZ, UR5, PT, P0 ;  /* 0x00000005ff007c0c */ /* 0x000fda000bf05300 */
[----:B------:R-:W-:Y:S05]  /*07c0*/  @!P0 BRA `(.L_x_7) ;  /* 0x00000000000c8947 */ /* 0x000fea0003800000 */
[----:B------:R-:W0:Y:S02]  /*07d0*/  LDC.64 R6, c[0x0][0x588] ;  /* 0x00016200ff067b82 */ /* 0x000e240000000a00 */
[----:B0-----:R1:W5:Y:S01]  /*07e0*/  LDG.E R11, desc[UR12][R6.64] ;  /* 0x0000000c060b7981 */ /* 0x001362000c1e1900 */
[----:B------:R-:W-:Y:S05]  /*07f0*/  BRA `(.L_x_6) ;  /* 0x0000000000047947 */ /* 0x000fea0003800000 */
.L_x_7:
[----:B------:R-:W2:Y:S02]  /*0800*/  LDC R11, c[0x0][0x580] ;  /* 0x00016000ff0b7b82 */ /* 0x000ea40000000800 */
.L_x_6:
[----:B------:R-:W-:Y:S02]  /*0810*/  ULDC.64 UR4, c[0x0][0x5a0] ;  /* 0x0001680000047ab9 */ /* 0x000fe40000000a00 */
[----:B------:R-:W-:-:S04]  /*0820*/  ISETP.NE.U32.AND P0, PT, RZ, UR4, PT ;  /* 0x00000004ff007c0c */ /* 0x000fc8000bf05070 */
[----:B------:R-:W-:-:S13]  /*0830*/  ISETP.NE.AND.EX P0, PT, RZ, UR5, PT, P0 ;  /* 0x00000005ff007c0c */ /* 0x000fda000bf05300 */
[----:B------:R-:W-:Y:S05]  /*0840*/  @!P0 BRA `(.L_x_8) ;  /* 0x00000000001c8947 */ /* 0x000fea0003800000 */
[----:B01----:R-:W0:Y:S02]  /*0850*/  LDC.64 R6, c[0x0][0x5a0] ;  /* 0x00016800ff067b82 */ /* 0x003e240000000a00 */
[----:B0-----:R-:W3:Y:S02]  /*0860*/  LDG.E.64 R6, desc[UR12][R6.64] ;  /* 0x0000000c06067981 */ /* 0x001ee4000c1e1b00 */
[----:B---3--:R-:W-:-:S04]  /*0870*/  ISETP.NE.U32.AND P0, PT, R6, RZ, PT ;  /* 0x000000ff0600720c */ /* 0x008fc80003f05070 */
[----:B------:R-:W-:-:S13]  /*0880*/  ISETP.NE.AND.EX P0, PT, R7, RZ, PT, P0 ;  /* 0x000000ff0700720c */ /* 0x000fda0003f05300 */
[----:B------:R-:W-:Y:S05]  /*0890*/  @!P0 BRA `(.L_x_8) ;  /* 0x0000000000088947 */ /* 0x000fea0003800000 */
[----:B------:R0:W5:Y:S01]  /*08a0*/  LD.E R14, desc[UR12][R6.64] ;  /* 0x0000000c060e7980 */ /* 0x000162000c101900 */
[----:B------:R-:W-:Y:S05]  /*08b0*/  BRA `(.L_x_9) ;  /* 0x0000000000207947 */ /* 0x000fea0003800000 */
.L_x_8:
[----:B------:R-:W-:Y:S02]  /*08c0*/  ULDC.64 UR4, c[0x0][0x590] ;  /* 0x0001640000047ab9 */ /* 0x000fe40000000a00 */
[----:B------:R-:W-:-:S04]  /*08d0*/  ISETP.NE.U32.AND P0, PT, RZ, UR4, PT ;  /* 0x00000004ff007c0c */ /* 0x000fc8000bf05070 */
[----:B------:R-:W-:-:S13]  /*08e0*/  ISETP.NE.AND.EX P0, PT, RZ, UR5, PT, P0 ;  /* 0x00000005ff007c0c */ /* 0x000fda000bf05300 */
[----:B------:R-:W-:Y:S05]  /*08f0*/  @!P0 BRA `(.L_x_10) ;  /* 0x00000000000c8947 */ /* 0x000fea0003800000 */
[----:B------:R-:W3:Y:S02]  /*0900*/  LDC.64 R14, c[0x0][0x590] ;  /* 0x00016400ff0e7b82 */ /* 0x000ee40000000a00 */
[----:B---3--:R3:W5:Y:S01]  /*0910*/  LDG.E R14, desc[UR12][R14.64] ;  /* 0x0000000c0e0e7981 */ /* 0x008762000c1e1900 */
[----:B------:R-:W-:Y:S05]  /*0920*/  BRA `(.L_x_9) ;  /* 0x0000000000047947 */ /* 0x000fea0003800000 */
.L_x_10:
[----:B------:R-:W4:Y:S02]  /*0930*/  LDC R14, c[0x0][0x584] ;  /* 0x00016100ff0e7b82 */ /* 0x000f240000000800 */
.L_x_9:
[----:B------:R-:W1:Y:S08]  /*0940*/  LDC R3, c[0x0][0x3c4] ;  /* 0x0000f100ff037b82 */ /* 0x000e700000000800 */
[----:B------:R-:W2:Y:S01]  /*0950*/  LDC.64 R18, c[0x0][0x3c8] ;  /* 0x0000f200ff127b82 */ /* 0x000ea20000000a00 */
[----:B-1----:R-:W-:-:S05]  /*0960*/  VIADD R3, R3, 0x3f ;  /* 0x0000003f03037836 */ /* 0x002fca0000000000 */
[----:B0-----:R-:W-:-:S04]  /*0970*/  SHF.R.S32.HI R6, RZ, 0x1f, R3 ;  /* 0x0000001fff067819 */ /* 0x001fc80000011403 */
[----:B------:R-:W-:-:S04]  /*0980*/  LEA.HI R6, R6, R3, RZ, 0x6 ;  /* 0x0000000306067211 */ /* 0x000fc800078f30ff */
[----:B------:R-:W-:-:S05]  /*0990*/  SHF.R.S32.HI R7, RZ, 0x6, R6 ;  /* 0x00000006ff077819 */ /* 0x000fca0000011406 */
[----:B--2---:R-:W-:-:S04]  /*09a0*/  IMAD R6, R7, R18, RZ ;  /* 0x0000001207067224 */ /* 0x004fc800078e02ff */
[----:B------:R-:W-:Y:S01]  /*09b0*/  IMAD R3, R6, R19, RZ ;  /* 0x0000001306037224 */ /* 0x000fe200078e02ff */
[----:B------:R-:W-:Y:S06]  /*09c0*/  @!P1 BRA `(.L_x_11) ;  /* 0x00000000000c9947 */ /* 0x000fec0003800000 */
[----:B------:R-:W-:Y:S01]  /*09d0*/  UCGABAR_WAIT ;  /* 0x0000000000007dc7 */ /* 0x000fe20008000000 */
[----:B------:R-:W-:Y:S01]  /*09e0*/  CCTL.IVALL ;  /* 0x00000000ff00798f */ /* 0x000fe20002000000 */
[----:B------:R-:W-:Y:S05]  /*09f0*/  BRA `(.L_x_12) ;  /* 0x0000000000047947 */ /* 0x000fea0003800000 */
.L_x_11:
[----:B------:R-:W-:Y:S06]  /*0a00*/  BAR.SYNC.DEFER_BLOCKING 0x0 ;  /* 0x0000000000007b1d */ /* 0x000fec0000010000 */
.L_x_12:
[----:B------:R-:W-:-:S13]  /*0a10*/  ISETP.NE.AND P0, PT, R8, RZ, PT ;  /* 0x000000ff0800720c */ /* 0x000fda0003f05270 */
[----:B------:R-:W-:Y:S05]  /*0a20*/  @!P0 BRA `(.L_x_13) ;  /* 0x000000b400f08947 */ /* 0x000fea0003800000 */
[----:B------:R-:W-:-:S13]  /*0a30*/  ISETP.NE.AND P0, PT, R8, 0x1, PT ;  /* 0x000000010800780c */ /* 0x000fda0003f05270 */
[----:B------:R-:W-:Y:S05]  /*0a40*/  @P0 EXIT ;  /* 0x000000000000094d */ /* 0x000fea0003800000 */
[----:B------:R-:W-:Y:S01]  /*0a50*/  ISETP.GE.AND P0, PT, R3, 0x1, PT ;  /* 0x000000010300780c */ /* 0x000fe20003f06270 */
[----:B------:R-:W-:Y:S01]  /*0a60*/  UMOV UR4, URZ ;  /* 0x0000003f00047c82 */ /* 0x000fe20008000000 */
[----:B------:R-:W-:Y:S02]  /*0a70*/  CS2R R54, SRZ ;  /* 0x0000000000367805 */ /* 0x000fe4000001ff00 */
[----:B------:R-:W-:Y:S02]  /*0a80*/  CS2R R120, SRZ ;  /* 0x0000000000787805 */ /* 0x000fe4000001ff00 */
[----:B------:R-:W-:Y:S02]  /*0a90*/  CS2R R122, SRZ ;  /* 0x00000000007a7805 */ /* 0x000fe4000001ff00 */
[----:B------:R-:W-:Y:S02]  /*0aa0*/  CS2R R124, SRZ ;  /* 0x00000000007c7805 */ /* 0x000fe4000001ff00 */
[----:B------:R-:W-:-:S02]  /*0ab0*/  CS2R R126, SRZ ;  /* 0x00000000007e7805 */ /* 0x000fc4000001ff00 */
[----:B------:R-:W-:Y:S02]  /*0ac0*/  CS2R R128, SRZ ;  /* 0x0000000000807805 */ /* 0x000fe4000001ff00 */
        /* <DEDUP_REMOVED lines=57> */
[----:B------:R-:W-:Y:S01]  /*0e60*/  CS2R R52, SRZ ;  /* 0x0000000000347805 */ /* 0x000fe2000001ff00 */
[----:B------:R-:W-:Y:S06]  /*0e70*/  @!P0 BRA `(.L_x_14) ;  /* 0x0000000400648947 */ /* 0x000fec0003800000 */
[----:B------:R-:W-:-:S04]  /*0e80*/  LOP3.LUT R5, R2, 0x1, RZ, 0xfc, !PT ;  /* 0x0000000102057812 */ /* 0x000fc800078efcff */
[----:B------:R-:W-:-:S13]  /*0e90*/  ISETP.NE.AND P1, PT, R5, 0x3, PT ;  /* 0x000000030500780c */ /* 0x000fda0003f25270 */
[----:B------:R-:W-:Y:S05]  /*0ea0*/  @!P1 BRA `(.L_x_15) ;  /* 0x0000000000049947 */ /* 0x000fea0003800000 */
[----:B------:R-:W-:Y:S01]  /*0eb0*/  BPT.TRAP 0x1 ;  /* 0x000000040000795c */ /* 0x000fe20000300000 */
.L_x_15:
[----:B------:R-:W0:Y:S01]  /*0ec0*/  S2UR UR5, SR_CgaCtaId ;  /* 0x00000000000579c3 */ /* 0x000e220000008800 */
[----:B------:R-:W-:Y:S01]  /*0ed0*/  SHF.L.U32 R5, RZ, 0x1f, RZ ;  /* 0x0000001fff057819 */ /* 0x000fe200000006ff */
[----:B------:R-:W-:Y:S02]  /*0ee0*/  UMOV UR4, 0x400 ;  /* 0x0000040000047882 */ /* 0x000fe40000000000 */
[----:B0-----:R-:W-:-:S12]  /*0ef0*/  ULEA UR5, UR5, UR4, 0x18 ;  /* 0x0000000405057291 */ /* 0x001fd8000f8ec03f */
.L_x_16:
[----:B0-----:R-:W-:-:S04]  /*0f00*/  IMAD.U32 R6, RZ, RZ, UR5 ;  /* 0x00000005ff067e24 */ /* 0x001fc8000f8e00ff */
[----:B------:R0:W1:Y:S03]  /*0f10*/  SYNCS.PHASECHK.TRANS64.TRYWAIT P1, [R6+URZ+0x32000], R5 ;  /* 0x03200005060075a7 */ /* 0x000066000802017f */
[----:B-1----:R-:W-:Y:S05]  /*0f20*/  @!P1 NANOSLEEP.SYNCS 0x989680 ;  /* 0x009896800000995d */ /* 0x002fea0003900000 */
[----:B------:R-:W1:Y:S02]  /*0f30*/  @!P1 SYNCS.PHASECHK.TRANS64 P1, [R6+URZ+0x32000], R5 ;  /* 0x03200005060095a7 */ /* 0x000e64000802007f */
[----:B-1----:R-:W-:Y:S05]  /*0f40*/  @!P1 BRA `(.L_x_16) ;  /* 0xfffffffc00ec9947 */ /* 0x002fea000383ffff */
[----:B------:R-:W-:Y:S01]  /*0f50*/  USHF.R.U32.HI UR4, URZ, 0x4, UR5 ;  /* 0x000000043f047899 */ /* 0x000fe20008011605 */
[----:B------:R-:W-:Y:S01]  /*0f60*/  WARPGROUP.ARRIVE ;  /* 0x00000000000079c5 */ /* 0x000fe20000000000 */
[----:B------:R-:W-:Y:S02]  /*0f70*/  UIADD3 UR5, UR5, 0x28000, URZ ;  /* 0x0002800005057890 */ /* 0x000fe4000fffe03f */
[----:B------:R-:W-:Y:S02]  /*0f80*/  ULOP3.LUT UR4, UR4, 0x3fff, URZ, 0xc0, !UPT ;  /* 0x00003fff04047892 */ /* 0x000fe4000f8ec03f */
[----:B------:R-:W-:Y:S02]  /*0f90*/  USHF.R.U32.HI UR5, URZ, 0x4, UR5 ;  /* 0x000000043f057899 */ /* 0x000fe40008011605 */
[----:B------:R-:W-:Y:S02]  /*0fa0*/  ULOP3.LUT UR4, UR4, 0x10000, URZ, 0xfc, !UPT ;  /* 0x0001000004047892 */ /* 0x000fe4000f8efc3f */
[----:B------:R-:W-:-:S02]  /*0fb0*/  ULOP3.LUT UR6, UR5, 0x3fff, URZ, 0xc0, !UPT ;  /* 0x00003fff05067892 */ /* 0x000fc4000f8ec03f */
[----:B------:R-:W-:Y:S02]  /*0fc0*/  UIADD3 UR5, UR4, 0x200, URZ ;  /* 0x0000020004057890 */ /* 0x000fe4000fffe03f */
[----:B------:R-:W-:Y:S01]  /*0fd0*/  UIADD3 UR7, UR4, 0x400, URZ ;  /* 0x0000040004077890 */ /* 0x000fe2000fffe03f */
[----:B------:R-:W-:Y:S02]  /*0fe0*/  UMOV UR11, 0x40000040 ;  /* 0x40000040000b7882 */ /* 0x000fe40000000000 */
[----:B------:R-:W-:Y:S01]  /*0ff0*/  UMOV UR10, UR6 ;  /* 0x00000006000a7c82 */ /* 0x000fe20008000000 */
[----:B------:R-:W-:Y:S01]  /*1000*/  UMOV UR8, UR4 ;  /* 0x0000000400087c82 */ /* 0x000fe20008000000 */
[----:B------:R-:W-:Y:S01]  /*1010*/  UMOV UR9, 0x40000040 ;  /* 0x4000004000097882 */ /* 0x000fe20000000000 */
[----:B------:R-:W-:Y:S01]  /*1020*/  UIADD3 UR14, UR4, 0x600, URZ ;  /* 0x00000600040e7890 */ /* 0x000fe2000fffe03f */
[----:B------:R-:W-:Y:S01]  /*1030*/  HGMMA.64x64x16.F32.BF16 R120, gdesc[UR8].tnspB, RZ, !UPT ;  /* 0x40e00000087879f0 */ /* 0x000fe2000c7018ff */
        /* <DEDUP_REMOVED lines=12> */
[----:B------:R-:W-:-:S02]  /*1100*/  UIADD3 UR8, UR4, 0x2, URZ ;  /* 0x0000000204087890 */ /* 0x000fc4000fffe03f */
[----:B------:R-:W-:Y:S01]  /*1110*/  UIADD3 UR10, UR6, 0x80, URZ ;  /* 0x00000080060a7890 */ /* 0x000fe2000fffe03f */
[----:B------:R-:W-:Y:S01]  /*1120*/  UMOV UR9, 0x40000040 ;  /* 0x4000004000097882 */ /* 0x000fe20000000000 */
[----:B------:R-:W-:-:S07]  /*1130*/  UMOV UR11, 0x40000040 ;  /* 0x40000040000b7882 */ /* 0x000fce0000000000 */
[----:B------:R-:W-:Y:S01]  /*1140*/  HGMMA.64x64x16.F32.BF16 R120, gdesc[UR8].tnspB, R120 ;  /* 0x40e00000087879f0 */ /* 0x000fe20008701878 */
[----:B------:R-:W-:Y:S01]  /*1150*/  UMOV UR8, UR5 ;  /* 0x0000000500087c82 */ /* 0x000fe20008000000 */
[----:B------:R-:W-:Y:S01]  /*1160*/  UMOV UR9, 0x40000040 ;  /* 0x4000004000097882 */ /* 0x000fe20000000000 */
[----:B------:R-:W-:Y:S01]  /*1170*/  UIADD3 UR5, UR4, 0x204, URZ ;  /* 0x0000020404057890 */ /* 0x000fe2000fffe03f */
        /* <DEDUP_REMOVED lines=19> */
[----:B------:R-:W-:Y:S02]  /*12b0*/  UMOV UR9, 0x40000040 ;  /* 0x4000004000097882 */ /* 0x000fe40000000000 */
[----:B------:R-:W-:Y:S01]  /*12c0*/  HGMMA.64x64x16.F32.BF16 R56, gdesc[UR8].tnspB, R56 ;  /* 0x40e00000083879f0 */ /* 0x000fe20008701838 */
[----:B------:R-:W-:Y:S01]  /*12d0*/  UMOV UR8, UR14 ;  /* 0x0000000e00087c82 */ /* 0x000fe20008000000 */
[----:B------:R-:W-:-:S02]  /*12e0*/  UMOV UR9, 0x40000040 ;  /* 0x4000004000097882 */ /* 0x000fc40000000000 */
[----:B------:R-:W-:Y:S01]  /*12f0*/  HGMMA.64x64x16.F32.BF16 R24, gdesc[UR8].tnspB, R24 ;  /* 0x40e00000081879f0 */ /* 0x000fe20008701818 */
[----:B------:R-:W-:Y:S02]  /*1300*/  UIADD3 UR8, UR4, 0x6, URZ ;  /* 0x0000000604087890 */ /* 0x000fe4000fffe03f */
[----:B------:R-:W-:Y:S02]  /*1310*/  UIADD3 UR10, UR6, 0x180, URZ ;  /* 0x00000180060a7890 */ /* 0x000fe4000fffe03f */
[----:B------:R-:W-:Y:S01]  /*1320*/  UIADD3 UR6, UR4, 0x406, URZ ;  /* 0x0000040604067890 */ /* 0x000fe2000fffe03f */
[----:B------:R-:W-:Y:S01]  /*1330*/  UMOV UR9, 0x40000040 ;  /* 0x4000004000097882 */ /* 0x000fe20000000000 */
[----:B------:R-:W-:Y:S01]  /*1340*/  UMOV UR11, 0x40000040 ;  /* 0x40000040000b7882 */ /* 0x000fe20000000000 */
[----:B------:R-:W-:-:S04]  /*1350*/  UIADD3 UR4, UR4, 0x606, URZ ;  /* 0x0000060604047890 */ /* 0x000fc8000fffe03f */
[----:B------:R-:W-:Y:S01]  /*1360*/  HGMMA.64x64x16.F32.BF16 R120, gdesc[UR8].tnspB, R120 ;  /* 0x40e00000087879f0 */ /* 0x000fe20008701878 */
[----:B------:R-:W-:Y:S01]  /*1370*/  UMOV UR8, UR5 ;  /* 0x0000000500087c82 */ /* 0x000fe20008000000 */
[----:B------:R-:W-:Y:S02]  /*1380*/  UMOV UR9, 0x40000040 ;  /* 0x4000004000097882 */ /* 0x000fe40000000000 */
[----:B------:R-:W-:Y:S01]  /*1390*/  HGMMA.64x64x16.F32.BF16 R88, gdesc[UR8].tnspB, R88 ;  /* 0x40e00000085879f0 */ /* 0x000fe20008701858 */
[----:B------:R-:W-:Y:S01]  /*13a0*/  UMOV UR8, UR6 ;  /* 0x0000000600087c82 */ /* 0x000fe20008000000 */
[----:B------:R-:W-:Y:S02]  /*13b0*/  UMOV UR9, 0x40000040 ;  /* 0x4000004000097882 */ /* 0x000fe40000000000 */
[----:B------:R-:W-:Y:S01]  /*13c0*/  HGMMA.64x64x16.F32.BF16 R56, gdesc[UR8].tnspB, R56 ;  /* 0x40e00000083879f0 */ /* 0x000fe20008701838 */
[----:B------:R-:W-:Y:S01]  /*13d0*/  UMOV UR8, UR4 ;  /* 0x0000000400087c82 */ /* 0x000fe20008000000 */
[----:B------:R-:W-:Y:S01]  /*13e0*/  UMOV UR9, 0x40000040 ;  /* 0x4000004000097882 */ /* 0x000fe20000000000 */
[----:B------:R-:W-:Y:S01]  /*13f0*/  UMOV UR4, 0x1 ;  /* 0x0000000100047882 */ /* 0x000fe20000000000 */
[----:B------:R-:W-:Y:S04]  /*1400*/  HGMMA.64x64x16.F32.BF16 R24, gdesc[UR8].tnspB, R24, gsb0 ;  /* 0x40e00000081879f0 */ /* 0x000fe80008001818 */
.L_x_14:
[----:B0-----:R-:W-:-:S05]  /*1410*/  VIMNMX R6, R3, 0x1, PT ;  /* 0x0000000103067848 */ /* 0x001fca0003fe0100 */
[----:B------:R-:W-:-:S05]  /*1420*/  IMAD.IADD R6, R3, 0x1, -R6 ;  /* 0x0000000103067824 */ /* 0x000fca00078e0a06 */
[----:B------:R-:W-:-:S13]  /*1430*/  ISETP.GE.AND P1, PT, R6, 0x1, PT ;  /* 0x000000010600780c */ /* 0x000fda0003f26270 */
[----:B------:R-:W-:Y:S05]  /*1440*/  @!P1 BRA `(.L_x_17) ;  /* 0x0000000400e49947 */ /* 0x000fea0003800000 */
[----:B------:R-:W0:Y:S01]  /*1450*/  S2UR UR6, SR_CgaCtaId ;  /* 0x00000000000679c3 */ /* 0x000e220000008800 */
[----:B------:R-:W-:Y:S01]  /*1460*/  UMOV UR5, 0x400 ;  /* 0x0000040000057882 */ /* 0x000fe20000000000 */
[----:B------:R-:W-:Y:S01]  /*1470*/  LOP3.LUT R10, R2, 0x1, RZ, 0xfc, !PT ;  /* 0x00000001020a7812 */ /* 0x000fe200078efcff */
[----:B------:R-:W-:Y:S01]  /*1480*/  IMAD.MOV.U32 R9, RZ, RZ, RZ ;  /* 0x000000ffff097224 */ /* 0x000fe200078e00ff */
[----:B------:R-:W-:Y:S01]  /*1490*/  UISETP.NE.U32.AND UP0, UPT, UR4, URZ, UPT ;  /* 0x0000003f0400728c */ /* 0x000fe2000bf05070 */
[----:B------:R-:W-:Y:S02]  /*14a0*/  IMAD.MOV.U32 R3, RZ, RZ, R6 ;  /* 0x000000ffff037224 */ /* 0x000fe400078e0006 */
[----:B------:R-:W-:Y:S01]  /*14b0*/  IMAD.MOV.U32 R5, RZ, RZ, RZ ;  /* 0x000000ffff057224 */ /* 0x000fe200078e00ff */
[----:B0-----:R-:W-:-:S04]  /*14c0*/  ULEA UR5, UR6, UR5, 0x18 ;  /* 0x0000000506057291 */ /* 0x001fc8000f8ec03f */
[----:B------:R-:W-:Y:S02]  /*14d0*/  USHF.R.U32.HI UR6, URZ, 0x4, UR5 ;  /* 0x000000043f067899 */ /* 0x000fe40008011605 */
[----:B------:R-:W-:Y:S02]  /*14e0*/  UIADD3 UR7, UR5, 0x28000, URZ ;  /* 0x0002800005077890 */ /* 0x000fe4000fffe03f */
[----:B------:R-:W-:Y:S02]  /*14f0*/  ULOP3.LUT UR6, UR6, 0x3fff, URZ, 0xc0, !UPT ;  /* 0x00003fff06067892 */ /* 0x000fe4000f8ec03f */
[----:B------:R-:W-:Y:S02]  /*1500*/  USHF.R.U32.HI UR7, URZ, 0x4, UR7 ;  /* 0x000000043f077899 */ /* 0x000fe40008011607 */
[----:B------:R-:W-:Y:S02]  /*1510*/  ULOP3.LUT UR6, UR6, 0x10000, URZ, 0xfc, !UPT ;  /* 0x0001000006067892 */ /* 0x000fe4000f8efc3f */
[----:B------:R-:W-:-:S12]  /*1520*/  ULOP3.LUT UR7, UR7, 0x3fff, URZ, 0xc0, !UPT ;  /* 0x00003fff07077892 */ /* 0x000fd8000f8ec03f */
.L_x_22:
[----:B------:R-:W-:-:S13]  /*1530*/  ISETP.NE.AND P2, PT, R10, 0x3, PT ;  /* 0x000000030a00780c */ /* 0x000fda0003f45270 */
[----:B------:R-:W-:Y:S05]  /*1540*/  @!P2 BRA `(.L_x_18) ;  /* 0x000000000004a947 */ /* 0x000fea0003800000 */
[----:B------:R-:W-:Y:S01]  /*1550*/  BPT.TRAP 0x1 ;  /* 0x000000040000795c */ /* 0x000fe20000300000 */
.L_x_18:
[----:B------:R-:W-:Y:S01]  /*1560*/  SHF.L.U32 R7, R9, 0x1f, RZ ;  /* 0x0000001f09077819 */ /* 0x000fe200000006ff */
[----:B------:R-:W-:-:S12]  /*1570*/  ULEA UR8, UR4, UR5, 0x3 ;  /* 0x0000000504087291 */ /* 0x000fd8000f8e183f */
.L_x_19:
[----:B0-----:R-:W-:-:S04]  /*1580*/  IMAD.U32 R8, RZ, RZ, UR8 ;  /* 0x00000008ff087e24 */ /* 0x001fc8000f8e00ff */
[----:B------:R0:W1:Y:S03]  /*1590*/  SYNCS.PHASECHK.TRANS64.TRYWAIT P1, [R8+URZ+0x32000], R7 ;  /* 0x03200007080075a7 */ /* 0x000066000802017f */
[----:B-1----:R-:W-:Y:S05]  /*15a0*/  @!P1 NANOSLEEP.SYNCS 0x989680 ;  /* 0x009896800000995d */ /* 0x002fea0003900000 */
[----:B------:R-:W1:Y:S02]  /*15b0*/  @!P1 SYNCS.PHASECHK.TRANS64 P1, [R8+URZ+0x32000], R7 ;  /* 0x03200007080095a7 */ /* 0x000e64000802007f */
[----:B-1----:R-:W-:Y:S05]  /*15c0*/  @!P1 BRA `(.L_x_19) ;  /* 0xfffffffc00ec9947 */ /* 0x002fea000383ffff */
[----:B------:R-:W-:Y:S01]  /*15d0*/  ULEA UR8, UR4, UR6, 0xb ;  /* 0x0000000604087291 */ /* 0x000fe2000f8e583f */
[----:B------:R-:W-:Y:S01]  /*15e0*/  WARPGROUP.ARRIVE ;  /* 0x00000000000079c5 */ /* 0x000fe20000000000 */
[----:B------:R-:W-:Y:S02]  /*15f0*/  ULEA UR10, UR4, UR7, 0x9 ;  /* 0x00000007040a7291 */ /* 0x000fe4000f8e483f */
[----:B------:R-:W-:Y:S02]  /*1600*/  UIADD3 UR16, UR8, 0x200, URZ ;  /* 0x0000020008107890 */ /* 0x000fe4000fffe03f */
[----:B------:R-:W-:Y:S01]  /*1610*/  UIADD3 UR14, UR8, 0x400, URZ ;  /* 0x00000400080e7890 */ /* 0x000fe2000fffe03f */
[----:B------:R-:W-:Y:S01]  /*1620*/  UMOV UR9, 0x40000040 ;  /* 0x4000004000097882 */ /* 0x000fe20000000000 */
[----:B------:R-:W-:Y:S01]  /*1630*/  UMOV UR11, 0x40000040 ;  /* 0x40000040000b7882 */ /* 0x000fe20000000000 */
[----:B------:R-:W-:Y:S02]  /*1640*/  UMOV UR18, UR10 ;  /* 0x0000000a00127c82 */ /* 0x000fe40008000000 */
[----:B------:R-:W-:Y:S01]  /*1650*/  HGMMA.64x64x16.F32.BF16 R120, gdesc[UR8].tnspB, R120, UP0 ;  /* 0x40e00000087879f0 */ /* 0x000fe2000bf01878 */
[----:B------:R-:W-:Y:S01]  /*1660*/  UIADD3 UR9, UR8, 0x600, URZ ;  /* 0x0000060008097890 */ /* 0x000fe2000fffe03f */
[----:B------:R-:W-:Y:S01]  /*1670*/  UMOV UR19, UR11 ;  /* 0x0000000b00137c82 */ /* 0x000fe20008000000 */
[----:B------:R-:W-:-:S02]  /*1680*/  UMOV UR17, 0x40000040 ;  /* 0x4000004000117882 */ /* 0x000fc40000000000 */
[----:B------:R-:W-:Y:S01]  /*1690*/  HGMMA.64x64x16.F32.BF16 R88, gdesc[UR16].tnspB, R88, UP0 ;  /* 0x40e00000105879f0 */ /* 0x000fe2000bf01858 */
[----:B------:R-:W-:Y:S01]  /*16a0*/  UMOV UR18, UR10 ;  /* 0x0000000a00127c82 */ /* 0x000fe20008000000 */
[----:B------:R-:W-:Y:S01]  /*16b0*/  UMOV UR19, UR11 ;  /* 0x0000000b00137c82 */ /* 0x000fe20008000000 */
[----:B------:R-:W-:Y:S01]  /*16c0*/  UMOV UR16, UR14 ;  /* 0x0000000e00107c82 */ /* 0x000fe20008000000 */
[----:B------:R-:W-:Y:S01]  /*16d0*/  UMOV UR17, 0x40000040 ;  /* 0x4000004000117882 */ /* 0x000fe20000000000 */
[----:B------:R-:W-:Y:S01]  /*16e0*/  UIADD3 UR14, UR8, 0x602, URZ ;  /* 0x00000602080e7890 */ /* 0x000fe2000fffe03f */
[----:B------:R-:W-:Y:S01]  /*16f0*/  HGMMA.64x64x16.F32.BF16 R56, gdesc[UR16].tnspB, R56, UP0 ;  /* 0x40e00000103879f0 */ /* 0x000fe2000bf01838 */
[----:B------:R-:W-:Y:S01]  /*1700*/  UMOV UR18, UR10 ;  /* 0x0000000a00127c82 */ /* 0x000fe20008000000 */
[----:B------:R-:W-:Y:S01]  /*1710*/  UMOV UR19, UR11 ;  /* 0x0000000b00137c82 */ /* 0x000fe20008000000 */
[----:B------:R-:W-:Y:S01]  /*1720*/  UMOV UR16, UR9 ;  /* 0x0000000900107c82 */ /* 0x000fe20008000000 */
[----:B------:R-:W-:Y:S01]  /*1730*/  UMOV UR17, 0x40000040 ;  /* 0x4000004000117882 */ /* 0x000fe20000000000 */
[----:B------:R-:W-:Y:S01]  /*1740*/  UIADD3 UR9, UR8, 0x202, URZ ;  /* 0x0000020208097890 */ /* 0x000fe2000fffe03f */
[----:B------:R-:W-:Y:S01]  /*1750*/  HGMMA.64x64x16.F32.BF16 R24, gdesc[UR16].tnspB, R24, UP0 ;  /* 0x40e00000101879f0 */ /* 0x000fe2000bf01818 */
[----:B------:R-:W-:-:S02]  /*1760*/  UIADD3 UR16, UR8, 0x2, URZ ;  /* 0x0000000208107890 */ /* 0x000fc4000fffe03f */
[----:B------:R-:W-:Y:S02]  /*1770*/  UIADD3 UR18, UR10, 0x80, URZ ;  /* 0x000000800a127890 */ /* 0x000fe4000fffe03f */
[----:B------:R-:W-:Y:S01]  /*1780*/  UIADD3 UR11, UR8, 0x402, URZ ;  /* 0x00000402080b7890 */ /* 0x000fe2000fffe03f */
[----:B------:R-:W-:Y:S01]  /*1790*/  UMOV UR17, 0x40000040 ;  /* 0x4000004000117882 */ /* 0x000fe20000000000 */
[----:B------:R-:W-:-:S05]  /*17a0*/  UMOV UR19, 0x40000040 ;  /* 0x4000004000137882 */ /* 0x000fca0000000000 */
        /* <DEDUP_REMOVED lines=42> */
[----:B------:R-:W-:-:S02]  /*1a50*/  UMOV UR17, 0x40000040 ;  /* 0x4000004000117882 */ /* 0x000fc40000000000 */
[----:B------:R-:W-:Y:S03]  /*1a60*/  HGMMA.64x64x16.F32.BF16 R24, gdesc[UR16].tnspB, R24, gsb0 ;  /* 0x40e00000101879f0 */ /* 0x000fe60008001818 */
[----:B------:R-:W-:Y:S02]  /*1a70*/  WARPGROUP.DEPBAR.LE gsb0, 0x1 ;  /* 0x00008000000079c5 */ /* 0x000fe40000010100 */
[----:B------:R-:W-:Y:S05]  /*1a80*/  @!P2 BRA `(.L_x_20) ;  /* 0x000000000004a947 */ /* 0x000fea0003800000 */
[----:B------:R-:W-:Y:S01]  /*1a90*/  BPT.TRAP 0x1 ;  /* 0x000000040000795c */ /* 0x000fe20000300000 */
.L_x_20:
[----:B------:R-:W-:-:S13]  /*1aa0*/  ISETP.NE.AND P1, PT, R4, RZ, PT ;  /* 0x000000ff0400720c */ /* 0x000fda0003f25270 */
[----:B0-----:R-:W-:-:S05]  /*1ab0*/  @P1 LEA R7, R5, UR5, 0x3 ;  /* 0x0000000505071c11 */ /* 0x001fca000f8e18ff */
[----:B------:R-:W-:-:S05]  /*1ac0*/  @P1 VIADD R7, R7, 0x32028 ;  /* 0x0003202807071836 */ /* 0x000fca0000000000 */
[----:B------:R-:W-:-:S04]  /*1ad0*/  @P1 PRMT R7, R0, 0x654, R7 ;  /* 0x0000065400071816 */ /* 0x000fc80000000007 */
[----:B------:R0:W-:Y:S01]  /*1ae0*/  @P1 SYNCS.ARRIVE.TRANS64.RED.A1T0 RZ, [R7+URZ], RZ ;  /* 0x000000ff07ff19a7 */ /* 0x0001e2000810043f */
[----:B------:R-:W-:-:S13]  /*1af0*/  ISETP.GT.U32.AND P1, PT, R2, 0x1, PT ;  /* 0x000000010200780c */ /* 0x000fda0003f24070 */
[----:B0-----:R-:W-:Y:S05]  /*1b00*/  @P1 BRA `(.L_x_21) ;  /* 0x0000000000041947 */ /* 0x001fea0003800000 */
[----:B------:R-:W-:Y:S01]  /*1b10*/  BPT.TRAP 0x1 ;  /* 0x000000040000795c */ /* 0x000fe20000300000 */
.L_x_21:
[----:B------:R-:W-:Y:S01]  /*1b20*/  UIADD3 UR4, UR4, 0x1, URZ ;  /* 0x0000000104047890 */ /* 0x000fe2000fffe03f */
[----:B------:R-:W-:Y:S01]  /*1b30*/  ISETP.GT.AND P2, PT, R3, 0x1, PT ;  /* 0x000000010300780c */ /* 0x000fe20003f44270 */
[----:B------:R-:W-:Y:S02]  /*1b40*/  VIADD R5, R5, 0x1 ;  /* 0x0000000105057836 */ /* 0x000fe40000000000 */
[----:B------:R-:W-:Y:S01]  /*1b50*/  UISETP.NE.AND UP0, UPT, UR4, 0x5, UPT ;  /* 0x000000050400788c */ /* 0x000fe2000bf05270 */
[----:B------:R-:W-:Y:S02]  /*1b60*/  VIADD R3, R3, 0xffffffff ;  /* 0xffffffff03037836 */ /* 0x000fe40000000000 */
[C---:B------:R-:W-:Y:S01]  /*1b70*/  ISETP.NE.AND P1, PT, R5.reuse, 0x5, PT ;  /* 0x000000050500780c */ /* 0x040fe20003f25270 */
[----:B------:R-:W-:Y:S02]  /*1b80*/  USEL UR8, URZ, 0x1, UP0 ;  /* 0x000000013f087887 */ /* 0x000fe40008000000 */
[----:B------:R-:W-:Y:S01]  /*1b90*/  USEL UR4, UR4, URZ, UP0 ;  /* 0x0000003f04047287 */ /* 0x000fe20008000000 */
[----:B------:R-:W-:Y:S01]  /*1ba0*/  SEL R5, R5, RZ, P1 ;  /* 0x000000ff05057207 */ /* 0x000fe20000800000 */
[----:B------:R-:W-:-:S02]  /*1bb0*/  UPLOP3.LUT UP0, UPT, UPT, UPT, UPT, 0x80, 0x0 ;  /* 0x000000000000789c */ /* 0x000fc40003f0f070 */
[----:B------:R-:W-:Y:S01]  /*1bc0*/  LOP3.LUT R9, R9, UR8, RZ, 0x3c, !PT ;  /* 0x0000000809097c12 */ /* 0x000fe2000f8e3cff */
[----:B------:R-:W-:Y:S08]  /*1bd0*/  @P2 BRA `(.L_x_22) ;  /* 0xfffffff800542947 */ /* 0x000ff0000383ffff */
.L_x_17:
[----:B------:R-:W-:Y:S02]  /*1be0*/  WARPGROUP.DEPBAR.LE gsb0, 0x0 ;  /* 0x00008000000079c5 */ /* 0x000fe40000010000 */
[----:B------:R-:W-:Y:S05]  /*1bf0*/  @!P0 BRA `(.L_x_23) ;  /* 0x0000000000548947 */ /* 0x000fea0003800000 */
[----:B------:R-:W-:-:S04]  /*1c00*/  LOP3.LUT R3, R2, 0x1, RZ, 0xfc, !PT ;  /* 0x0000000102037812 */ /* 0x000fc800078efcff */
[----:B------:R-:W-:-:S13]  /*1c10*/  ISETP.NE.AND P0, PT, R3, 0x3, PT ;  /* 0x000000030300780c */ /* 0x000fda0003f05270 */
[----:B------:R-:W-:Y:S05]  /*1c20*/  @!P0 BRA `(.L_x_24) ;  /* 0x0000000000048947 */ /* 0x000fea0003800000 */
[----:B------:R-:W-:Y:S01]  /*1c30*/  BPT.TRAP 0x1 ;  /* 0x000000040000795c */ /* 0x000fe20000300000 */
.L_x_24:
[----:B------:R-:W-:Y:S01]  /*1c40*/  ISETP.NE.AND P0, PT, R4, RZ, PT ;  /* 0x000000ff0400720c */ /* 0x000fe20003f05270 */
[----:B------:R-:W-:Y:S01]  /*1c50*/  BSSY B0, `(.L_x_25) ;  /* 0x000000d000007945 */ /* 0x000fe20003800000 */
[----:B------:R-:W-:-:S11]  /*1c60*/  ISETP.GT.U32.AND P1, PT, R2, 0x1, PT ;  /* 0x000000010200780c */ /* 0x000fd60003f24070 */
[----:B------:R-:W-:Y:S05]  /*1c70*/  @!P0 BRA `(.L_x_26) ;  /* 0x0000000000288947 */ /* 0x000fea0003800000 */
[----:B------:R-:W0:Y:S01]  /*1c80*/  S2R R5, SR_CgaCtaId ;  /* 0x0000000000057919 */ /* 0x000e220000008800 */
[----:B------:R-:W-:Y:S01]  /*1c90*/  IMAD.WIDE.U32 R2, R6, -0x33333333, RZ ;  /* 0xcccccccd06027825 */ /* 0x000fe200078e00ff */
[----:B------:R-:W-:-:S04]  /*1ca0*/  MOV R2, 0x400 ;  /* 0x0000040000027802 */ /* 0x000fc80000000f00 */
[----:B------:R-:W-:-:S05]  /*1cb0*/  SHF.R.U32.HI R3, RZ, 0x2, R3 ;  /* 0x00000002ff037819 */ /* 0x000fca0000011603 */
[----:B------:R-:W-:Y:S01]  /*1cc0*/  IMAD R6, R3, -0x5, R6 ;  /* 0xfffffffb03067824 */ /* 0x000fe200078e0206 */
[----:B0-----:R-:W-:-:S05]  /*1cd0*/  LEA R5, R5, R2, 0x18 ;  /* 0x0000000205057211 */ /* 0x001fca00078ec0ff */
[----:B------:R-:W-:-:S04]  /*1ce0*/  IMAD R6, R6, 0x8, R5 ;  /* 0x0000000806067824 */ /* 0x000fc800078e0205 */
[----:B------:R-:W-:-:S05]  /*1cf0*/  VIADD R3, R6, 0x32028 ;  /* 0x0003202806037836 */ /* 0x000fca0000000000 */
[----:B------:R-:W-:-:S04]  /*1d00*/  PRMT R3, R0, 0x654, R3 ;  /* 0x0000065400037816 */ /* 0x000fc80000000003 */
[----:B------:R0:W-:Y:S03]  /*1d10*/  SYNCS.ARRIVE.TRANS64.RED.A1T0 RZ, [R3+URZ], RZ ;  /* 0x000000ff03ff79a7 */ /* 0x0001e6000810043f */
.L_x_26:
[----:B------:R-:W-:Y:S05]  /*1d20*/  BSYNC B0 ;  /* 0x0000000000007941 */ /* 0x000fea0003800000 */
.L_x_25:
[----:B------:R-:W-:Y:S05]  /*1d30*/  @P1 BRA `(.L_x_23) ;  /* 0x0000000000041947 */ /* 0x000fea0003800000 */
[----:B------:R-:W-:Y:S01]  /*1d40*/  BPT.TRAP 0x1 ;  /* 0x000000040000795c */ /* 0x000fe20000300000 */
.L_x_23:
[----:B------:R-:W0:Y:S01]  /*1d50*/  S2R R0, SR_TID.X ;  /* 0x0000000000007919 */ /* 0x000e220000002100 */
[----:B------:R-:W-:Y:S01]  /*1d60*/  ULDC.64 UR4, c[0x0][0x280] ;  /* 0x0000a00000047ab9 */ /* 0x000fe20000000a00 */
[----:B------:R-:W1:Y:S01]  /*1d70*/  S2R R2, SR_CTAID.Y ;  /* 0x0000000000027919 */ /* 0x000e620000002600 */
[----:B------:R-:W2:Y:S01]  /*1d80*/  S2R R9, SR_CTAID.X ;  /* 0x0000000000097919 */ /* 0x000ea20000002500 */
[----:B0-----:R-:W-:-:S04]  /*1d90*/  SHF.R.S32.HI R3, RZ, 0x1f, R0 ;  /* 0x0000001fff037819 */ /* 0x001fc80000011400 */
[----:B------:R-:W-:-:S04]  /*1da0*/  LEA.HI R3, R3, R0, RZ, 0x7 ;  /* 0x0000000003037211 */ /* 0x000fc800078f38ff */
[----:B------:R-:W-:Y:S01]  /*1db0*/  LOP3.LUT R3, R3, 0xffffff80, RZ, 0xc0, !PT ;  /* 0xffffff8003037812 */ /* 0x000fe200078ec0ff */
[----:B--2---:R-:W-:-:S04]  /*1dc0*/  IMAD.SHL.U32 R6, R9, 0x100, RZ ;  /* 0x0000010009067824 */ /* 0x004fc800078e00ff */
[----:B------:R-:W-:Y:S02]  /*1dd0*/  IMAD.IADD R8, R0, 0x1, -R3 ;  /* 0x0000000100087824 */ /* 0x000fe400078e0a03 */
[----:B-1----:R-:W-:-:S03]  /*1de0*/  IMAD.SHL.U32 R0, R2, 0x40, RZ ;  /* 0x0000004002007824 */ /* 0x002fc600078e00ff */
[----:B------:R-:W-:Y:S02]  /*1df0*/  SHF.R.S32.HI R7, RZ, 0x1f, R8 ;  /* 0x0000001fff077819 */ /* 0x000fe40000011408 */
[----:B------:R-:W-:Y:S02]  /*1e00*/  ISETP.GE.AND P0, PT, R0, UR5, PT ;  /* 0x0000000500007c0c */ /* 0x000fe4000bf06270 */
[----:B------:R-:W-:Y:S02]  /*1e10*/  LEA.HI R2, R7, R8, RZ, 0x2 ;  /* 0x0000000807027211 */ /* 0x000fe400078f10ff */
[----:B------:R-:W-:Y:S02]  /*1e20*/  ISETP.GE.OR P0, PT, R6, UR4, P0 ;  /* 0x0000000406007c0c */ /* 0x000fe40008706670 */
[--C-:B------:R-:W-:Y:S02]  /*1e30*/  SHF.R.S32.HI R4, RZ, 0x2, R2.reuse ;  /* 0x00000002ff047819 */ /* 0x100fe40000011402 */
[----:B------:R-:W-:-:S04]  /*1e40*/  SHF.R.S32.HI R3, RZ, 0x1f, R2 ;  /* 0x0000001fff037819 */ /* 0x000fc80000011402 */
[----:B------:R-:W-:-:S04]  /*1e50*/  LEA.HI R3, R3, R4, RZ, 0x3 ;  /* 0x0000000403037211 */ /* 0x000fc800078f18ff */
[----:B------:R-:W-:Y:S01]  /*1e60*/  LOP3.LUT R5, R3, 0xfffffff8, RZ, 0xc0, !PT ;  /* 0xfffffff803057812 */ /* 0x000fe200078ec0ff */
[----:B------:R-:W-:Y:S06]  /*1e70*/  @P0 EXIT ;  /* 0x000000000000094d */ /* 0x000fec0003800000 */
[----:B------:R-:W0:Y:S01]  /*1e80*/  LDC.64 R12, c[0x0][0x5d0] ;  /* 0x00017400ff0c7b82 */ /* 0x000e220000000a00 */
[----:B------:R-:W-:Y:S01]  /*1e90*/  LOP3.LUT R3, R2, 0x7ffffffc, RZ, 0xc0, !PT ;  /* 0x7ffffffc02037812 */ /* 0x000fe200078ec0ff */
[----:B------:R-:W-:Y:S01]  /*1ea0*/  IMAD.IADD R2, R4, 0x1, -R5 ;  /* 0x0000000104027824 */ /* 0x000fe200078e0a05 */
[----:B------:R-:W-:Y:S02]  /*1eb0*/  LEA.HI R5, R7, R8, RZ, 0x5 ;  /* 0x0000000807057211 */ /* 0x000fe400078f28ff */
[----:B----45:R-:W-:Y:S01]  /*1ec0*/  FSETP.NEU.AND P1, PT, R14, RZ, PT ;  /* 0x000000ff0e00720b */ /* 0x030fe20003f2d000 */
[----:B------:R-:W-:Y:S01]  /*1ed0*/  IMAD.IADD R4, R8, 0x1, -R3 ;  /* 0x0000000108047824 */ /* 0x000fe200078e0a03 */
[----:B------:R-:W-:Y:S02]  /*1ee0*/  SHF.R.S32.HI R3, RZ, 0x1f, R2 ;  /* 0x0000001fff037819 */ /* 0x000fe40000011402 */
[----:B---3--:R-:W-:Y:S01]  /*1ef0*/  SHF.R.S32.HI R15, RZ, 0x5, R5 ;  /* 0x00000005ff0f7819 */ /* 0x008fe20000011405 */
[----:B------:R-:W-:-:S02]  /*1f00*/  IMAD.SHL.U32 R5, R4, 0x2, RZ ;  /* 0x0000000204057824 */ /* 0x000fc400078e00ff */
[----:B------:R-:W-:-:S03]  /*1f10*/  IMAD.WIDE R8, R9, 0x100, R2 ;  /* 0x0000010009087825 */ /* 0x000fc600078e0202 */
[----:B------:R-:W-:Y:S01]  /*1f20*/  SHF.R.S32.HI R7, RZ, 0x1f, R5 ;  /* 0x0000001fff077819 */ /* 0x000fe20000011405 */
[C---:B------:R-:W-:Y:S01]  /*1f30*/  IMAD R3, R15.reuse, -0x10, -R6 ;  /* 0xfffffff00f037824 */ /* 0x040fe200078e0a06 */
[C---:B------:R-:W-:Y:S01]  /*1f40*/  IADD3 R6, P0, R0.reuse, R5, RZ ;  /* 0x0000000500067210 */ /* 0x040fe20007f1e0ff */
[----:B------:R-:W-:Y:S01]  /*1f50*/  IMAD.WIDE R8, R15, 0x10, R8 ;  /* 0x000000100f087825 */ /* 0x000fe200078e0208 */
[----:B------:R-:W-:Y:S02]  /*1f60*/  IADD3 R10, -R5, UR5, -R0 ;  /* 0x00000005050a7c10 */ /* 0x000fe4000fffe900 */
[----:B------:R-:W-:Y:S02]  /*1f70*/  LEA.HI.X.SX32 R7, R0, R7, 0x1, P0 ;  /* 0x0000000700077211 */ /* 0x000fe400000f0eff */
[----:B------:R-:W-:Y:S01]  /*1f80*/  IADD3 R0, R3, UR4, -R2 ;  /* 0x0000000403007c10 */ /* 0x000fe2000fffe802 */
[-C--:B0-----:R-:W-:Y:S01]  /*1f90*/  IMAD R2, R9, R12.reuse, RZ ;  /* 0x0000000c09027224 */ /* 0x081fe200078e02ff */
[----:B------:R-:W-:Y:S01]  /*1fa0*/  ISETP.GT.AND P3, PT, R10, RZ, PT ;  /* 0x000000ff0a00720c */ /* 0x000fe20003f64270 */
[----:B------:R-:W-:Y:S01]  /*1fb0*/  IMAD.WIDE.U32 R18, R8, R12, R6 ;  /* 0x0000000c08127225 */ /* 0x000fe200078e0006 */
[----:B------:R-:W-:-:S02]  /*1fc0*/  SHF.L.U64.HI R15, R12, 0x3, R13 ;  /* 0x000000030c0f7819 */ /* 0x000fc4000001020d */
[----:B------:R-:W-:Y:S01]  /*1fd0*/  P2R R3, PR, RZ, 0x8 ;  /* 0x00000008ff037803 */ /* 0x000fe20000000000 */
[----:B------:R-:W-:Y:S01]  /*1fe0*/  IMAD R21, R8, R13, R2 ;  /* 0x0000000d08157224 */ /* 0x000fe200078e0202 */
[----:B------:R-:W-:Y:S01]  /*1ff0*/  ISETP.GT.AND P0, PT, R0, RZ, P3 ;  /* 0x000000ff0000720c */ /* 0x000fe20001f04270 */
[----:B------:R-:W-:Y:S02]  /*2000*/  IMAD.SHL.U32 R16, R12, 0x8, RZ ;  /* 0x000000080c107824 */ /* 0x000fe400078e00ff */
[----:B------:R-:W-:Y:S01]  /*2010*/  IMAD.IADD R21, R19, 0x1, R21 ;  /* 0x0000000113157824 */ /* 0x000fe200078e0215 */
[----:B------:R-:W-:Y:S09]  /*2020*/  @!P1 BRA `(.L_x_27) ;  /* 0x0000006c00cc9947 */ /* 0x000ff20003800000 */
[----:B------:R-:W-:Y:S01]  /*2030*/  ULDC.64 UR4, c[0x0][0x5b0] ;  /* 0x00016c0000047ab9 */ /* 0x000fe20000000a00 */
[----:B------:R-:W-:Y:S01]  /*2040*/  ULDC.64 UR8, c[0x0][0x5a8] ;  /* 0x00016a0000087ab9 */ /* 0x000fe20000000a00 */
[----:B------:R-:W-:Y:S01]  /*2050*/  IMAD R17, R9, UR4, RZ ;  /* 0x0000000409117c24 */ /* 0x000fe2000f8e02ff */
[----:B------:R-:W-:Y:S01]  /*2060*/  ULDC.64 UR6, c[0x0][0x5c8] ;  /* 0x0001720000067ab9 */ /* 0x000fe20000000a00 */
[----:B------:R-:W-:-:S04]  /*2070*/  IMAD.WIDE.U32 R2, R8, UR4, R6 ;  /* 0x0000000408027c25 */ /* 0x000fc8000f8e0006 */
[----:B------:R-:W-:Y:S01]  /*2080*/  IMAD R17, R8, UR5, R17 ;  /* 0x0000000508117c24 */ /* 0x000fe2000f8e0211 */
[----:B------:R-:W-:-:S03]  /*2090*/  LEA R4, P1, R2, UR8, 0x1 ;  /* 0x0000000802047c11 */ /* 0x000fc6000f8208ff */
[----:B------:R-:W-:-:S05]  /*20a0*/  IMAD.IADD R3, R3, 0x1, R17 ;  /* 0x0000000103037824 */ /* 0x000fca00078e0211 */
[----:B------:R-:W-:-:S05]  /*20b0*/  LEA.HI.X R5, R2, UR9, R3, 0x1, P1 ;  /* 0x0000000902057c11 */ /* 0x000fca00088f0c03 */
[----:B------:R-:W2:Y:S01]  /*20c0*/  @P0 LDG.E.LTC128B.U16 R19, desc[UR12][R4.64] ;  /* 0x0000000c04130981 */ /* 0x000ea2000c1e1520 */
[----:B------:R-:W-:Y:S01]  /*20d0*/  ISETP.GT.AND P6, PT, R10, 0x1, PT ;  /* 0x000000010a00780c */ /* 0x000fe20003fc4270 */
[----:B------:R-:W-:Y:S01]  /*20e0*/  BSSY B0, `(.L_x_28) ;  /* 0x000000e000007945 */ /* 0x000fe20003800000 */
[----:B------:R-:W-:Y:S02]  /*20f0*/  LEA R2, P2, R18, UR6, 0x1 ;  /* 0x0000000612027c11 */ /* 0x000fe4000f8408ff */
[----:B------:R-:W-:Y:S01]  /*2100*/  ISETP.GT.AND P1, PT, R0, RZ, P6 ;  /* 0x000000ff0000720c */ /* 0x000fe20003724270 */
[----:B--2---:R-:W-:-:S04]  /*2110*/  IMAD.U32 R3, R19, 0x10000, RZ ;  /* 0x0001000013037824 */ /* 0x004fc800078e00ff */
[----:B------:R-:W-:-:S04]  /*2120*/  FMUL R3, R3, R14 ;  /* 0x0000000e03037220 */ /* 0x000fc80000400000 */
[----:B------:R-:W-:-:S05]  /*2130*/  FFMA R3, R120, R11, R3 ;  /* 0x0000000b78037223 */ /* 0x000fca0000000003 */
[----:B------:R-:W-:Y:S02]  /*2140*/  F2FP.BF16.F32.PACK_AB R20, RZ, R3 ;  /* 0x00000003ff14723e */ /* 0x000fe400000010ff */
[----:B------:R-:W-:Y:S02]  /*2150*/  P2R R3, PR, RZ, 0x40 ;  /* 0x00000040ff037803 */ /* 0x000fe40000000000 */
[----:B------:R-:W-:Y:S02]  /*2160*/  LEA.HI.X R3, R18, UR7, R21, 0x1, P2 ;  /* 0x0000000712037c11 */ /* 0x000fe400090f0c15 */
[----:B------:R-:W-:Y:S02]  /*2170*/  PRMT R18, R20, 0x7610, R18 ;  /* 0x0000761014127816 */ /* 0x000fe40000000012 */
[----:B------:R-:W-:-:S03]  /*2180*/  PRMT R20, R19, 0x7610, R20 ;  /* 0x0000761013147816 */ /* 0x000fc60000000014 */
[----:B------:R0:W-:Y:S01]  /*2190*/  @P0 STG.E.U16 desc[UR12][R2.64], R18 ;  /* 0x0000001202000986 */ /* 0x0001e2000c10150c */
[----:B------:R-:W-:Y:S05]  /*21a0*/  @!P1 BRA `(.L_x_29) ;  /* 0x0000000000049947 */ /* 0x000fea0003800000 */
[----:B------:R1:W5:Y:S02]  /*21b0*/  LDG.E.LTC128B.U16 R20, desc[UR12][R4.64+0x2] ;  /* 0x0000020c04147981 */ /* 0x000364000c1e1520 */
.L_x_29:
[----:B------:R-:W-:Y:S05]  /*21c0*/  BSYNC B0 ;  /* 0x0000000000007941 */ /* 0x000fea0003800000 */
.L_x_28:
[----:B------:R-:W-:Y:S01]  /*21d0*/  USHF.L.U32 UR6, UR4, 0x3, URZ ;  /* 0x0000000304067899 */ /* 0x000fe2000800063f */
[----:B-----5:R-:W-:Y:S01]  /*21e0*/  IMAD.U32 R9, R20, 0x10000, RZ ;  /* 0x0001000014097824 */ /* 0x020fe200078e00ff */
[----:B------:R-:W-:Y:S01]  /*21f0*/  USHF.L.U64.HI UR7, UR4, 0x3, UR5 ;  /* 0x0000000304077899 */ /* 0x000fe20008010205 */
[----:B------:R-:W-:Y:S02]  /*2200*/  ISETP.GT.AND P0, PT, R0, 0x8, P3 ;  /* 0x000000080000780c */ /* 0x000fe40001f04270 */
[----:B------:R-:W-:Y:S01]  /*2210*/  FMUL R22, R9, R14 ;  /* 0x0000000e09167220 */ /* 0x000fe20000400000 */
[----:B0-----:R-:W-:Y:S02]  /*2220*/  IMAD.U32 R18, RZ, RZ, UR6 ;  /* 0x00000006ff127e24 */ /* 0x001fe4000f8e00ff */
[----:B------:R-:W-:Y:S02]  /*2230*/  IMAD.U32 R19, RZ, RZ, UR7 ;  /* 0x00000007ff137e24 */ /* 0x000fe4000f8e00ff */
[----:B------:R-:W-:Y:S01]  /*2240*/  FFMA R22, R121, R11, R22 ;  /* 0x0000000b79167223 */ /* 0x000fe20000000016 */
[----:B------:R-:W-:-:S04]  /*2250*/  IMAD.WIDE.U32 R8, R8, UR4, R18 ;  /* 0x0000000408087c25 */ /* 0x000fc8000f8e0012 */
[----:B------:R-:W-:Y:S02]  /*2260*/  F2FP.BF16.F32.PACK_AB R22, RZ, R22 ;  /* 0x00000016ff16723e */ /* 0x000fe400000010ff */
[----:B------:R-:W-:-:S03]  /*2270*/  IADD3 R6, P2, R6, R8, RZ ;  /* 0x0000000806067210 */ /* 0x000fc60007f5e0ff */
[----:B------:R0:W-:Y:S01]  /*2280*/  @P1 STG.E.U16 desc[UR12][R2.64+0x2], R22 ;  /* 0x0000021602001986 */ /* 0x0001e2000c10150c */
[----:B------:R-:W-:Y:S02]  /*2290*/  IADD3.X R7, R7, R17, R9, P2, !PT ;  /* 0x0000001107077210 */ /* 0x000fe400017fe409 */
[----:B------:R-:W-:-:S04]  /*22a0*/  LEA R8, P2, R6, UR8, 0x1 ;  /* 0x0000000806087c11 */ /* 0x000fc8000f8408ff */
[----:B------:R-:W-:-:S05]  /*22b0*/  LEA.HI.X R9, R6, UR9, R7, 0x1, P2 ;  /* 0x0000000906097c11 */ /* 0x000fca00090f0c07 */
[----:B------:R-:W2:Y:S01]  /*22c0*/  @P0 LDG.E.LTC128B.U16 R20, desc[UR12][R8.64] ;  /* 0x0000000c08140981 */ /* 0x000ea2000c1e1520 */
[C---:B------:R-:W-:Y:S01]  /*22d0*/  SHF.L.U64.HI R15, R16.reuse, 0x1, R15 ;  /* 0x00000001100f7819 */ /* 0x040fe2000001020f */
[----:B------:R-:W-:Y:S01]  /*22e0*/  BSSY B0, `(.L_x_30) ;  /* 0x000000b000007945 */ /* 0x000fe20003800000 */
[----:B------:R-:W-:Y:S02]  /*22f0*/  LEA R6, P2, R16, R2, 0x1 ;  /* 0x0000000210067211 */ /* 0x000fe400078408ff */
[----:B------:R-:W-:Y:S01]  /*2300*/  ISETP.GT.AND P1, PT, R0, 0x8, P6 ;  /* 0x000000080000780c */ /* 0x000fe20003724270 */
[----:B--2---:R-:W-:-:S04]  /*2310*/  IMAD.U32 R7, R20, 0x10000, RZ ;  /* 0x0001000014077824 */ /* 0x004fc800078e00ff */
[----:B------:R-:W-:-:S04]  /*2320*/  FMUL R7, R7, R14 ;  /* 0x0000000e07077220 */ /* 0x000fc80000400000 */
[----:B------:R-:W-:-:S05]  /*2330*/  FFMA R7, R122, R11, R7 ;  /* 0x0000000b7a077223 */ /* 0x000fca0000000007 */
[----:B------:R-:W-:Y:S01]  /*2340*/  F2FP.BF16.F32.PACK_AB R16, RZ, R7 ;  /* 0x00000007ff10723e */ /* 0x000fe200000010ff */
[----:B------:R-:W-:-:S05]  /*2350*/  IMAD.X R7, R15, 0x1, R3, P2 ;  /* 0x000000010f077824 */ /* 0x000fca00010e0603 */
[----:B------:R0:W-:Y:S01]  /*2360*/  @P0 STG.E.U16 desc[UR12][R6.64], R16 ;  /* 0x0000001006000986 */ /* 0x0001e2000c10150c */
[----:B------:R-:W-:Y:S05]  /*2370*/  @!P1 BRA `(.L_x_31) ;  /* 0x0000000000049947 */ /* 0x000fea0003800000 */
[----:B------:R2:W5:Y:S02]  /*2380*/  LDG.E.LTC128B.U16 R20, desc[UR12][R8.64+0x2] ;  /* 0x0000020c08147981 */ /* 0x000564000c1e1520 */
.L_x_31:
[----:B------:R-:W-:Y:S05]  /*2390*/  BSYNC B0 ;  /* 0x0000000000007941 */ /* 0x000fea0003800000 */
.L_x_30:
[----:B-----5:R-:W-:Y:S01]  /*23a0*/  IMAD.U32 R15, R20, 0x10000, RZ ;  /* 0x00010000140f7824 */ /* 0x020fe200078e00ff */
[----:B------:R-:W-:Y:S01]  /*23b0*/  ISETP.GT.AND P3, PT, R10, 0x8, PT ;  /* 0x000000080a00780c */ /* 0x000fe20003f64270 */
[----:B------:R-:W-:Y:S02]  /*23c0*/  BSSY B0, `(.L_x_32) ;  /* 0x0000009000007945 */ /* 0x000fe40003800000 */
[----:B0-----:R-:W-:Y:S01]  /*23d0*/  FMUL R16, R15, R14 ;  /* 0x0000000e0f107220 */ /* 0x001fe20000400000 */
[----:B------:R-:W-:Y:S02]  /*23e0*/  ISETP.GT.AND P0, PT, R0, RZ, P3 ;  /* 0x000000ff0000720c */ /* 0x000fe40001f04270 */
[----:B------:R-:W-:Y:S01]  /*23f0*/  P2R R15, PR, RZ, 0x8 ;  /* 0x00000008ff0f7803 */ /* 0x000fe20000000000 */
[----:B------:R-:W-:-:S05]  /*2400*/  FFMA R16, R123, R11, R16 ;  /* 0x0000000b7b107223 */ /* 0x000fca0000000010 */
[----:B------:R-:W-:-:S05]  /*2410*/  F2FP.BF16.F32.PACK_AB R16, RZ, R16 ;  /* 0x00000010ff10723e */ /* 0x000fca00000010ff */
[----:B------:R0:W-:Y:S01]  /*2420*/  @P1 STG.E.U16 desc[UR12][R6.64+0x2], R16 ;  /* 0x0000021006001986 */ /* 0x0001e2000c10150c */
[----:B------:R-:W-:Y:S05]  /*2430*/  @!P0 BRA `(.L_x_33) ;  /* 0x0000000000048947 */ /* 0x000fea0003800000 */
[----:B------:R3:W5:Y:S02]  /*2440*/  LDG.E.LTC128B.U16 R20, desc[UR12][R4.64+0x10] ;  /* 0x0000100c04147981 */ /* 0x000764000c1e1520 */
.L_x_33:
[----:B------:R-:W-:Y:S05]  /*2450*/  BSYNC B0 ;  /* 0x0000000000007941 */ /* 0x000fea0003800000 */
.L_x_32:
[----:B-----5:R-:W-:Y:S01]  /*2460*/  IMAD.U32 R15, R20, 0x10000, RZ ;  /* 0x00010000140f7824 */ /* 0x020fe200078e00ff */
[----:B------:R-:W-:Y:S01]  /*2470*/  ISETP.GT.AND P2, PT, R10, 0x9, PT ;  /* 0x000000090a00780c */ /* 0x000fe20003f44270 */
[----:B------:R-:W-:Y:S02]  /*2480*/  BSSY B0, `(.L_x_34) ;  /* 0x0000009000007945 */ /* 0x000fe40003800000 */
[----:B------:R-:W-:Y:S01]  /*2490*/  FMUL R15, R15, R14 ;  /* 0x0000000e0f0f7220 */ /* 0x000fe20000400000 */
[----:B------:R-:W-:Y:S02]  /*24a0*/  ISETP.GT.AND P1, PT, R0, RZ, P2 ;  /* 0x000000ff0000720c */ /* 0x000fe40001724270 */
[----:B0-----:R-:W-:Y:S01]  /*24b0*/  P2R R16, PR, RZ, 0x4 ;  /* 0x00000004ff107803 */ /* 0x001fe20000000000 */
[----:B------:R-:W-:-:S05]  /*24c0*/  FFMA R15, R124, R11, R15 ;  /* 0x0000000b7c0f7223 */ /* 0x000fca000000000f */
[----:B------:R-:W-:-:S05]  /*24d0*/  F2FP.BF16.F32.PACK_AB R15, RZ, R15 ;  /* 0x0000000fff0f723e */ /* 0x000fca00000010ff */
[----:B------:R0:W-:Y:S01]  /*24e0*/  @P0 STG.E.U16 desc[UR12][R2.64+0x10], R15 ;  /* 0x0000100f02000986 */ /* 0x0001e2000c10150c */
[----:B------:R-:W-:Y:S05]  /*24f0*/  @!P1 BRA `(.L_x_35) ;  /* 0x0000000000049947 */ /* 0x000fea0003800000 */
[----:B------:R4:W5:Y:S02]  /*2500*/  LDG.E.LTC128B.U16 R20, desc[UR12][R4.64+0x12] ;  /* 0x0000120c04147981 */ /* 0x000964000c1e1520 */
.L_x_35:
[----:B------:R-:W-:Y:S05]  /*2510*/  BSYNC B0 ;  /* 0x0000000000007941 */ /* 0x000fea0003800000 */
.L_x_34:
[----:B0----5:R-:W-:Y:S01]  /*2520*/  IMAD.U32 R15, R20, 0x10000, RZ ;  /* 0x00010000140f7824 */ /* 0x021fe200078e00ff */
[----:B------:R-:W-:Y:S01]  /*2530*/  ISETP.GT.AND P0, PT, R0, 0x8, P3 ;  /* 0x000000080000780c */ /* 0x000fe20001f04270 */
[----:B------:R-:W-:Y:S02]  /*2540*/  BSSY B0, `(.L_x_36) ;  /* 0x0000007000007945 */ /* 0x000fe40003800000 */
[----:B------:R-:W-:-:S04]  /*2550*/  FMUL R16, R15, R14 ;  /* 0x0000000e0f107220 */ /* 0x000fc80000400000 */
[----:B------:R-:W-:-:S05]  /*2560*/  FFMA R16, R125, R11, R16 ;  /* 0x0000000b7d107223 */ /* 0x000fca0000000010 */
[----:B------:R-:W-:-:S05]  /*2570*/  F2FP.BF16.F32.PACK_AB R16, RZ, R16 ;  /* 0x00000010ff10723e */ /* 0x000fca00000010ff */
[----:B------:R0:W-:Y:S01]  /*2580*/  @P1 STG.E.U16 desc[UR12][R2.64+0x12], R16 ;  /* 0x0000121002001986 */ /* 0x0001e2000c10150c */
[----:B------:R-:W-:Y:S05]  /*2590*/  @!P0 BRA `(.L_x_37) ;  /* 0x0000000000048947 */ /* 0x000fea0003800000 */
[----:B------:R0:W5:Y:S02]  /*25a0*/  LDG.E.LTC128B.U16 R20, desc[UR12][R8.64+0x10] ;  /* 0x0000100c08147981 */ /* 0x000164000c1e1520 */
.L_x_37:
[----:B------:R-:W-:Y:S05]  /*25b0*/  BSYNC B0 ;  /* 0x0000000000007941 */ /* 0x000fea0003800000 */
.L_x_36:
[----:B-----5:R-:W-:Y:S01]  /*25c0*/  IMAD.U32 R15, R20, 0x10000, RZ ;  /* 0x00010000140f7824 */ /* 0x020fe200078e00ff */
        /* <DEDUP_REMOVED lines=8> */
.L_x_39:
[----:B------:R-:W-:Y:S05]  /*2650*/  BSYNC B0 ;  /* 0x0000000000007941 */ /* 0x000fea0003800000 */
.L_x_38:
[----:B0----5:R-:W-:Y:S01]  /*2660*/  IMAD.U32 R15, R20, 0x10000, RZ ;  /* 0x00010000140f7824 */ /* 0x021fe200078e00ff */
[----:B------:R-:W-:Y:S01]  /*2670*/  ISETP.GT.AND P2, PT, R10, 0x10, PT ;  /* 0x000000100a00780c */ /* 0x000fe20003f44270 */
[----:B------:R-:W-:Y:S02]  /*2680*/  BSSY B0, `(.L_x_40) ;  /* 0x0000009000007945 */ /* 0x000fe40003800000 */
[----:B------:R-:W-:Y:S01]  /*2690*/  FMUL R16, R15, R14 ;  /* 0x0000000e0f107220 */ /* 0x000fe20000400000 */
[----:B------:R-:W-:Y:S02]  /*26a0*/  ISETP.GT.AND P0, PT, R0, RZ, P2 ;  /* 0x000000ff0000720c */ /* 0x000fe40001704270 */
[----:B------:R-:W-:Y:S01]  /*26b0*/  P2R R15, PR, RZ, 0x4 ;  /* 0x00000004ff0f7803 */ /* 0x000fe20000000000 */
[----:B------:R-:W-:-:S05]  /*26c0*/  FFMA R16, R127, R11, R16 ;  /* 0x0000000b7f107223 */ /* 0x000fca0000000010 */
[----:B------:R-:W-:-:S05]  /*26d0*/  F2FP.BF16.F32.PACK_AB R16, RZ, R16 ;  /* 0x00000010ff10723e */ /* 0x000fca00000010ff */
[----:B------:R0:W-:Y:S01]  /*26e0*/  @P1 STG.E.U16 desc[UR12][R6.64+0x12], R16 ;  /* 0x0000121006001986 */ /* 0x0001e2000c10150c */
[----:B------:R-:W-:Y:S05]  /*26f0*/  @!P0 BRA `(.L_x_41) ;  /* 0x0000000000048947 */ /* 0x000fea0003800000 */
[----:B------:R0:W5:Y:S02]  /*2700*/  LDG.E.LTC128B.U16 R20, desc[UR12][R4.64+0x20] ;  /* 0x0000200c04147981 */ /* 0x000164000c1e1520 */
.L_x_41:
[----:B------:R-:W-:Y:S05]  /*2710*/  BSYNC B0 ;  /* 0x0000000000007941 */ /* 0x000fea0003800000 */
.L_x_40:
[----:B-----5:R-:W-:Y:S01]  /*2720*/  IMAD.U32 R15, R20, 0x10000, RZ ;  /* 0x00010000140f7824 */ /* 0x020fe200078e00ff */
[----:B------:R-:W-:Y:S01]  /*2730*/  ISETP.GT.AND P1, PT, R10, 0x11, PT ;  /* 0x000000110a00780c */ /* 0x000fe20003f24270 */
[----:B------:R-:W-:Y:S02]  /*2740*/  BSSY B0, `(.L_x_42) ;  /* 0x0000009000007945 */ /* 0x000fe40003800000 */
[----:B------:R-:W-:-:S04]  /*2750*/  FMUL R15, R15, R14 ;  /* 0x0000000e0f0f7220 */ /* 0x000fc80000400000 */
[----:B------:R-:W-:-:S05]  /*2760*/  FFMA R15, R128, R11, R15 ;  /* 0x0000000b800f7223 */ /* 0x000fca000000000f */
[----:B------:R-:W-:-:S05]  /*2770*/  F2FP.BF16.F32.PACK_AB R15, RZ, R15 ;  /* 0x0000000fff0f723e */ /* 0x000fca00000010ff */
[----:B------:R1:W-:Y:S01]  /*2780*/  @P0 STG.E.U16 desc[UR12][R2.64+0x20], R15 ;  /* 0x0000200f02000986 */ /* 0x0003e2000c10150c */
[----:B------:R-:W-:Y:S02]  /*2790*/  ISETP.GT.AND P0, PT, R0, RZ, P1 ;  /* 0x000000ff0000720c */ /* 0x000fe40000f04270 */
[----:B-1----:R-:W-:-:S11]  /*27a0*/  P2R R15, PR, RZ, 0x2 ;  /* 0x00000002ff0f7803 */ /* 0x002fd60000000000 */
[----:B------:R-:W-:Y:S05]  /*27b0*/  @!P0 BRA `(.L_x_43) ;  /* 0x0000000000048947 */ /* 0x000fea0003800000 */
[----:B------:R1:W5:Y:S02]  /*27c0*/  LDG.E.LTC128B.U16 R20, desc[UR12][R4.64+0x22] ;  /* 0x0000220c04147981 */ /* 0x000364000c1e1520 */
.L_x_43:
[----:B------:R-:W-:Y:S05]  /*27d0*/  BSYNC B0 ;  /* 0x0000000000007941 */ /* 0x000fea0003800000 */
.L_x_42:
[----:B-----5:R-:W-:Y:S01]  /*27e0*/  IMAD.U32 R15, R20, 0x10000, RZ ;  /* 0x00010000140f7824 */ /* 0x020fe200078e00ff */
[----:B------:R-:W-:Y:S03]  /*27f0*/  BSSY B0, `(.L_x_44) ;  /* 0x0000008000007945 */ /* 0x000fe60003800000 */
[----:B0-----:R-:W-:-:S04]  /*2800*/  FMUL R16, R15, R14 ;  /* 0x0000000e0f107220 */ /* 0x001fc80000400000 */
[----:B------:R-:W-:-:S05]  /*2810*/  FFMA R16, R129, R11, R16 ;  /* 0x0000000b81107223 */ /* 0x000fca0000000010 */
[----:B------:R-:W-:-:S05]  /*2820*/  F2FP.BF16.F32.PACK_AB R16, RZ, R16 ;  /* 0x00000010ff10723e */ /* 0x000fca00000010ff */
[----:B------:R0:W-:Y:S01]  /*2830*/  @P0 STG.E.U16 desc[UR12][R2.64+0x22], R16 ;  /* 0x0000221002000986 */ /* 0x0001e2000c10150c */
[----:B------:R-:W-:-:S13]  /*2840*/  ISETP.GT.AND P0, PT, R0, 0x8, P2 ;  /* 0x000000080000780c */ /* 0x000fda0001704270 */
[----:B0-----:R-:W-:Y:S05]  /*2850*/  @!P0 BRA `(.L_x_45) ;  /* 0x0000000000048947 */ /* 0x001fea0003800000 */
[----:B------:R0:W5:Y:S02]  /*2860*/  LDG.E.LTC128B.U16 R20, desc[UR12][R8.64+0x20] ;  /* 0x0000200c08147981 */ /* 0x000164000c1e1520 */
.L_x_45:
[----:B------:R-:W-:Y:S05]  /*2870*/  BSYNC B0 ;  /* 0x0000000000007941 */ /* 0x000fea0003800000 */
.L_x_44:
[----:B-----5:R-:W-:Y:S01]  /*2880*/  IMAD.U32 R15, R20, 0x10000, RZ ;  /* 0x00010000140f7824 */ /* 0x020fe200078e00ff */
[----:B------:R-:W-:Y:S03]  /*2890*/  BSSY B0, `(.L_x_46) ;  /* 0x0000008000007945 */ /* 0x000fe60003800000 */
[----:B------:R-:W-:-:S04]  /*28a0*/  FMUL R15, R15, R14 ;  /* 0x0000000e0f0f7220 */ /* 0x000fc80000400000 */
[----:B------:R-:W-:-:S05]  /*28b0*/  FFMA R15, R130, R11, R15 ;  /* 0x0000000b820f7223 */ /* 0x000fca000000000f */
[----:B------:R-:W-:-:S05]  /*28c0*/  F2FP.BF16.F32.PACK_AB R15, RZ, R15 ;  /* 0x0000000fff0f723e */ /* 0x000fca00000010ff */
[----:B------:R0:W-:Y:S01]  /*28d0*/  @P0 STG.E.U16 desc[UR12][R6.64+0x20], R15 ;  /* 0x0000200f06000986 */ /* 0x0001e2000c10150c */
[----:B------:R-:W-:-:S13]  /*28e0*/  ISETP.GT.AND P0, PT, R0, 0x8, P1 ;  /* 0x000000080000780c */ /* 0x000fda0000f04270 */
[----:B0-----:R-:W-:Y:S05]  /*28f0*/  @!P0 BRA `(.L_x_47) ;  /* 0x0000000000048947 */ /* 0x001fea0003800000 */
[----:B------:R0:W5:Y:S02]  /*2900*/  LDG.E.LTC128B.U16 R20, desc[UR12][R8.64+0x22] ;  /* 0x0000220c08147981 */ /* 0x000164000c1e1520 */
.L_x_47:
[----:B------:R-:W-:Y:S05]  /*2910*/  BSYNC B0 ;  /* 0x0000000000007941 */ /* 0x000fea0003800000 */
.L_x_46:
[----:B-----5:R-:W-:Y:S01]  /*2920*/  IMAD.U32 R15, R20, 0x10000, RZ ;  /* 0x00010000140f7824 */ /* 0x020fe200078e00ff */
[C---:B------:R-:W-:Y:S01]  /*2930*/  SHF.L.U64.HI R21, R12.reuse, 0x7, R13 ;  /* 0x000000070c157819 */ /* 0x040fe2000001020d */
[----:B------:R-:W-:Y:S01]  /*2940*/  IMAD.SHL.U32 R17, R12, 0x80, RZ ;  /* 0x000000800c117824 */ /* 0x000fe200078e00ff */
[----:B------:R-:W-:Y:S01]  /*2950*/  ISETP.GT.AND P2, PT, R10, 0x18, PT ;  /* 0x000000180a00780c */ /* 0x000fe20003f44270 */
[----:B------:R-:W-:Y:S01]  /*2960*/  FMUL R16, R15, R14 ;  /* 0x0000000e0f107220 */ /* 0x000fe20000400000 */
[----:B------:R-:W-:Y:S02]  /*2970*/  BSSY B0, `(.L_x_48) ;  /* 0x000000d000007945 */ /* 0x000fe40003800000 */
[----:B------:R-:W-:Y:S01]  /*2980*/  LOP3.LUT R15, R17, 0x2, RZ, 0xfc, !PT ;  /* 0x00000002110f7812 */ /* 0x000fe200078efcff */
[----:B------:R-:W-:-:S05]  /*2990*/  FFMA R16, R131, R11, R16 ;  /* 0x0000000b83107223 */ /* 0x000fca0000000010 */
[----:B------:R-:W-:-:S05]  /*29a0*/  F2FP.BF16.F32.PACK_AB R16, RZ, R16 ;  /* 0x00000010ff10723e */ /* 0x000fca00000010ff */
[----:B------:R1:W-:Y:S01]  /*29b0*/  @P0 STG.E.U16 desc[UR12][R6.64+0x22], R16 ;  /* 0x0000221006000986 */ /* 0x0003e2000c10150c */
[----:B------:R-:W-:-:S05]  /*29c0*/  IADD3 R124, P0, R15, R2, RZ ;  /* 0x000000020f7c7210 */ /* 0x000fca0007f1e0ff */
[----:B------:R-:W-:Y:S01]  /*29d0*/  IMAD.X R125, R21, 0x1, R3, P0 ;  /* 0x00000001157d7824 */ /* 0x000fe200000e0603 */
[----:B------:R-:W-:-:S05]  /*29e0*/  IADD3 R12, P0, R17, R2, RZ ;  /* 0x00000002110c7210 */ /* 0x000fca0007f1e0ff */
[----:B------:R-:W-:Y:S01]  /*29f0*/  IMAD.X R13, R21, 0x1, R3, P0 ;  /* 0x00000001150d7824 */ /* 0x000fe200000e0603 */
[----:B------:R-:W-:Y:S02]  /*2a00*/  ISETP.GT.AND P0, PT, R0, RZ, P2 ;  /* 0x000000ff0000720c */ /* 0x000fe40001704270 */
[----:B-1----:R-:W-:-:S11]  /*2a10*/  P2R R16, PR, RZ, 0x4 ;  /* 0x00000004ff107803 */ /* 0x002fd60000000000 */
[----:B------:R-:W-:Y:S05]  /*2a20*/  @!P0 BRA `(.L_x_49) ;  /* 0x0000000000048947 */ /* 0x000fea0003800000 */
[----:B------:R1:W5:Y:S02]  /*2a30*/  LDG.E.LTC128B.U16 R20, desc[UR12][R4.64+0x30] ;  /* 0x0000300c04147981 */ /* 0x000364000c1e1520 */
.L_x_49:
[----:B------:R-:W-:Y:S05]  /*2a40*/  BSYNC B0 ;  /* 0x0000000000007941 */ /* 0x000fea0003800000 */
.L_x_48:
[----:B-----5:R-:W-:Y:S01]  /*2a50*/  IMAD.U32 R19, R20, 0x10000, RZ ;  /* 0x0001000014137824 */ /* 0x020fe200078e00ff */
[----:B------:R-:W-:Y:S01]  /*2a60*/  ISETP.GT.AND P1, PT, R10, 0x19, PT ;  /* 0x000000190a00780c */ /* 0x000fe20003f24270 */
[----:B------:R-:W-:Y:S02]  /*2a70*/  BSSY B0, `(.L_x_50) ;  /* 0x0000009000007945 */ /* 0x000fe40003800000 */
[----:B------:R-:W-:Y:S01]  /*2a80*/  FMUL R19, R19, R14 ;  /* 0x0000000e13137220 */ /* 0x000fe20000400000 */
[----:B------:R-:W-:-:S03]  /*2a90*/  P2R R16, PR, RZ, 0x2 ;  /* 0x00000002ff107803 */ /* 0x000fc60000000000 */
[----:B------:R-:W-:-:S05]  /*2aa0*/  FFMA R19, R132, R11, R19 ;  /* 0x0000000b84137223 */ /* 0x000fca0000000013 */
[----:B------:R-:W-:-:S05]  /*2ab0*/  F2FP.BF16.F32.PACK_AB R19, RZ, R19 ;  /* 0x00000013ff13723e */ /* 0x000fca00000010ff */
[----:B------:R0:W-:Y:S01]  /*2ac0*/  @P0 STG.E.U16 desc[UR12][R2.64+0x30], R19 ;  /* 0x0000301302000986 */ /* 0x0001e2000c10150c */
[----:B------:R-:W-:-:S13]  /*2ad0*/  ISETP.GT.AND P0, PT, R0, RZ, P1 ;  /* 0x000000ff0000720c */ /* 0x000fda0000f04270 */
[----:B0-----:R-:W-:Y:S05]  /*2ae0*/  @!P0 BRA `(.L_x_51) ;  /* 0x0000000000048947 */ /* 0x001fea0003800000 */
[----:B------:R0:W5:Y:S02]  /*2af0*/  LDG.E.LTC128B.U16 R20, desc[UR12][R4.64+0x32] ;  /* 0x0000320c04147981 */ /* 0x000164000c1e1520 */
.L_x_51:
[----:B------:R-:W-:Y:S05]  /*2b00*/  BSYNC B0 ;  /* 0x0000000000007941 */ /* 0x000fea0003800000 */
.L_x_50:
        /* <DEDUP_REMOVED lines=9> */
.L_x_53:
[----:B------:R-:W-:Y:S05]  /*2ba0*/  BSYNC B0 ;  /* 0x0000000000007941 */ /* 0x000fea0003800000 */
.L_x_52:
        /* <DEDUP_REMOVED lines=9> */
.L_x_55:
[----:B------:R-:W-:Y:S05]  /*2c40*/  BSYNC B0 ;  /* 0x0000000000007941 */ /* 0x000fea0003800000 */
.L_x_54:
        /* <DEDUP_REMOVED lines=11> */
.L_x_57:
[----:B------:R-:W-:Y:S05]  /*2d00*/  BSYNC B0 ;  /* 0x0000000000007941 */ /* 0x000fea0003800000 */
.L_x_56:
        /* <DEDUP_REMOVED lines=11> */
.L_x_59:
[----:B------:R-:W-:Y:S05]  /*2dc0*/  BSYNC B0 ;  /* 0x0000000000007941 */ /* 0x000fea0003800000 */
.L_x_58:
        /* <DEDUP_REMOVED lines=9> */
.L_x_61:
[----:B------:R-:W-:Y:S05]  /*2e60*/  BSYNC B0 ;  /* 0x0000000000007941 */ /* 0x000fea0003800000 */
.L_x_60:
        /* <DEDUP_REMOVED lines=9> */
.L_x_63:
[----:B------:R-:W-:Y:S05]  /*2f00*/  BSYNC B0 ;  /* 0x0000000000007941 */ /* 0x000fea0003800000 */
.L_x_62:
        /* <DEDUP_REMOVED lines=11> */
.L_x_65:
[----:B------:R-:W-:Y:S05]  /*2fc0*/  BSYNC B0 ;  /* 0x0000000000007941 */ /* 0x000fea0003800000 */
.L_x_64:
[----:B-----5:R-:W-:Y:S01]  /*2fd0*/  IMAD.U32 R19, R20, 0x10000, RZ ;  /* 0x0001000014137824 */ /* 0x020fe200078e00ff */
[----:B------:R-:W-:Y:S01]  /*2fe0*/  ISETP.GT.AND P4, PT, R10, 0x29, PT ;  /* 0x000000290a00780c */ /* 0x000fe20003f84270 */
[----:B------:R-:W-:Y:S02]  /*2ff0*/  BSSY B0, `(.L_x_66) ;  /* 0x0000008000007945 */ /* 0x000fe40003800000 */
[----:B------:R-:W-:-:S04]  /*3000*/  FMUL R19, R19, R14 ;  /* 0x0000000e13137220 */ /* 0x000fc80000400000 */
[----:B------:R-:W-:-:S05]  /*3010*/  FFMA R19, R140, R11, R19 ;  /* 0x0000000b8c137223 */ /* 0x000fca0000000013 */
[----:B------:R-:W-:-:S05]  /*3020*/  F2FP.BF16.F32.PACK_AB R19, RZ, R19 ;  /* 0x00000013ff13723e */ /* 0x000fca00000010ff */
[----:B------:R0:W-:Y:S01]  /*3030*/  @P0 STG.E.U16 desc[UR12][R2.64+0x50], R19 ;  /* 0x0000501302000986 */ /* 0x0001e2000c10150c */
[----:B------:R-:W-:-:S13]  /*3040*/  ISETP.GT.AND P0, PT, R0, RZ, P4 ;  /* 0x000000ff0000720c */ /* 0x000fda0002704270 */
[----:B0-----:R-:W-:Y:S05]  /*3050*/  @!P0 BRA `(.L_x_67) ;  /* 0x0000000000048947 */ /* 0x001fea0003800000 */
[----:B------:R0:W5:Y:S02]  /*3060*/  LDG.E.LTC128B.U16 R20, desc[UR12][R4.64+0x52] ;  /* 0x0000520c04147981 */ /* 0x000164000c1e1520 */
.L_x_67:
[----:B------:R-:W-:Y:S05]  /*3070*/  BSYNC B0 ;  /* 0x0000000000007941 */ /* 0x000fea0003800000 */
.L_x_66:
        /* <DEDUP_REMOVED lines=9> */
.L_x_69:
[----:B------:R-:W-:Y:S05]  /*3110*/  BSYNC B0 ;  /* 0x0000000000007941 */ /* 0x000fea0003800000 */
.L_x_68:
        /* <DEDUP_REMOVED lines=9> */
.L_x_71:
[----:B------:R-:W-:Y:S05]  /*31b0*/  BSYNC B0 ;  /* 0x0000000000007941 */ /* 0x000fea0003800000 */
.L_x_70:
        /* <DEDUP_REMOVED lines=10> */
.L_x_73:
[----:B------:R-:W-:Y:S05]  /*3260*/  BSYNC B0 ;  /* 0x0000000000007941 */ /* 0x000fea0003800000 */
.L_x_72:
        /* <DEDUP_REMOVED lines=10> */
.L_x_75:
[----:B------:R-:W-:Y:S05]  /*3310*/  BSYNC B0 ;  /* 0x0000000000007941 */ /* 0x000fea0003800000 */
.L_x_74:
        /* <DEDUP_REMOVED lines=9> */
.L_x_77:
[----:B------:R-:W-:Y:S05]  /*33b0*/  BSYNC B0 ;  /* 0x0000000000007941 */ /* 0x000fea0003800000 */
.L_x_76:
        /* <DEDUP_REMOVED lines=9> */
.L_x_79:
[----:B------:R-:W-:Y:S05]  /*3450*/  BSYNC B0 ;  /* 0x0000000000007941 */ /* 0x000fea0003800000 */
.L_x_78:
        /* <DEDUP_REMOVED lines=10> */
.L_x_81:
[----:B------:R-:W-:Y:S05]  /*3500*/  BSYNC B0 ;  /* 0x0000000000007941 */ /* 0x000fea0003800000 */
.L_x_80:
[----:B-----5:R-:W-:Y:S01]  /*3510*/  IMAD.U32 R19, R20, 0x10000, RZ ;  /* 0x0001000014137824 */ /* 0x020fe200078e00ff */
[----:B------:R-:W-:Y:S03]  /*3520*/  BSSY B0, `(.L_x_82) ;  /* 0x0000009000007945 */ /* 0x000fe60003800000 */
[----:B------:R-:W-:-:S04]  /*3530*/  FMUL R19, R19, R14 ;  /* 0x0000000e13137220 */ /* 0x000fc80000400000 */
[----:B------:R-:W-:-:S05]  /*3540*/  FFMA R19, R148, R11, R19 ;  /* 0x0000000b94137223 */ /* 0x000fca0000000013 */
[----:B------:R-:W-:-:S05]  /*3550*/  F2FP.BF16.F32.PACK_AB R19, RZ, R19 ;  /* 0x00000013ff13723e */ /* 0x000fca00000010ff */
[----:B------:R0:W-:Y:S01]  /*3560*/  @P0 STG.E.U16 desc[UR12][R2.64+0x70], R19 ;  /* 0x0000701302000986 */ /* 0x0001e2000c10150c */
[----:B------:R-:W-:-:S04]  /*3570*/  ISETP.GT.AND P0, PT, R10, 0x39, PT ;  /* 0x000000390a00780c */ /* 0x000fc80003f04270 */
[----:B------:R-:W-:-:S13]  /*3580*/  ISETP.GT.AND P5, PT, R0, RZ, P0 ;  /* 0x000000ff0000720c */ /* 0x000fda00007a4270 */
[----:B0-----:R-:W-:Y:S05]  /*3590*/  @!P5 BRA `(.L_x_83) ;  /* 0x000000000004d947 */ /* 0x001fea0003800000 */
[----:B------:R0:W5:Y:S02]  /*35a0*/  LDG.E.LTC128B.U16 R20, desc[UR12][R4.64+0x72] ;  /* 0x0000720c04147981 */ /* 0x000164000c1e1520 */
.L_x_83:
[----:B------:R-:W-:Y:S05]  /*35b0*/  BSYNC B0 ;  /* 0x0000000000007941 */ /* 0x000fea0003800000 */
.L_x_82:
        /* <DEDUP_REMOVED lines=9> */
.L_x_85:
[----:B------:R-:W-:Y:S05]  /*3650*/  BSYNC B0 ;  /* 0x0000000000007941 */ /* 0x000fea0003800000 */
.L_x_84:
        /* <DEDUP_REMOVED lines=9> */
.L_x_87:
[----:B------:R-:W-:Y:S05]  /*36f0*/  BSYNC B0 ;  /* 0x0000000000007941 */ /* 0x000fea0003800000 */
.L_x_86:
[----:B-----5:R-:W-:Y:S01]  /*3700*/  IMAD.U32 R19, R20, 0x10000, RZ ;  /* 0x0001000014137824 */ /* 0x020fe200078e00ff */
[----:B------:R-:W-:Y:S01]  /*3710*/  LOP3.LUT R123, R17, 0x10, RZ, 0xfc, !PT ;  /* 0x00000010117b7812 */ /* 0x000fe200078efcff */
[----:B------:R-:W-:Y:S02]  /*3720*/  USHF.L.U32 UR22, UR4, 0x7, URZ ;  /* 0x0000000704167899 */ /* 0x000fe4000800063f */
[----:B------:R-:W-:Y:S01]  /*3730*/  FMUL R16, R19, R14 ;  /* 0x0000000e13107220 */ /* 0x000fe20000400000 */
[----:B------:R-:W-:-:S03]  /*3740*/  USHF.L.U64.HI UR4, UR4, 0x7, UR5 ;  /* 0x0000000704047899 */ /* 0x000fc60008010205 */
[----:B------:R-:W-:-:S05]  /*3750*/  FFMA R16, R151, R11, R16 ;  /* 0x0000000b97107223 */ /* 0x000fca0000000010 */
[----:B------:R-:W-:-:S05]  /*3760*/  F2FP.BF16.F32.PACK_AB R16, RZ, R16 ;  /* 0x00000010ff10723e */ /* 0x000fca00000010ff */
[----:B------:R1:W-:Y:S01]  /*3770*/  @P5 STG.E.U16 desc[UR12][R6.64+0x72], R16 ;  /* 0x0000721006005986 */ /* 0x0003e2000c10150c */
[----:B------:R-:W-:-:S05]  /*3780*/  IADD3 R126, P5, R123, R2, RZ ;  /* 0x000000027b7e7210 */ /* 0x000fca0007fbe0ff */
[----:B------:R-:W-:Y:S01]  /*3790*/  IMAD.X R127, R21, 0x1, R3, P5 ;  /* 0x00000001157f7824 */ /* 0x000fe200028e0603 */
[----:B------:R-:W-:-:S04]  /*37a0*/  IADD3 R18, P5, R4, UR22, RZ ;  /* 0x0000001604127c10 */ /* 0x000fc8000ffbe0ff */
[----:B------:R-:W-:Y:S02]  /*37b0*/  IADD3.X R19, R5, UR4, RZ, P5, !PT ;  /* 0x0000000405137c10 */ /* 0x000fe4000affe4ff */
[----:B------:R-:W-:-:S04]  /*37c0*/  ISETP.GT.AND P5, PT, R10, RZ, PT ;  /* 0x000000ff0a00720c */ /* 0x000fc80003fa4270 */
[----:B------:R-:W-:-:S13]  /*37d0*/  ISETP.GT.AND P5, PT, R0, 0x40, P5 ;  /* 0x000000400000780c */ /* 0x000fda0002fa4270 */
[----:B------:R-:W2:Y:S01]  /*37e0*/  @P5 LDG.E.LTC128B.U16 R20, desc[UR12][R18.64] ;  /* 0x0000000c12145981 */ /* 0x000ea2000c1e1520 */
[----:B------:R-:W-:Y:S01]  /*37f0*/  LOP3.LUT R121, R17, 0x12, RZ, 0xfc, !PT ;  /* 0x0000001211797812 */ /* 0x000fe200078efcff */
[----:B------:R-:W-:Y:S01]  /*3800*/  ULOP3.LUT UR21, UR22, 0x2, URZ, 0xfc, !UPT ;  /* 0x0000000216157892 */ /* 0x000fe2000f8efc3f */
[----:B--2---:R-:W-:-:S04]  /*3810*/  IMAD.U32 R23, R20, 0x10000, RZ ;  /* 0x0001000014177824 */ /* 0x004fc800078e00ff */
[----:B------:R-:W-:-:S04]  /*3820*/  FMUL R23, R23, R14 ;  /* 0x0000000e17177220 */ /* 0x000fc80000400000 */
[----:B------:R-:W-:-:S05]  /*3830*/  FFMA R23, R88, R11, R23 ;  /* 0x0000000b58177223 */ /* 0x000fca0000000017 */
[----:B------:R-:W-:-:S04]  /*3840*/  F2FP.BF16.F32.PACK_AB R23, RZ, R23 ;  /* 0x00000017ff17723e */ /* 0x000fc800000010ff */
[----:B------:R-:W-:-:S05]  /*3850*/  PRMT R22, R23, 0x7610, R22 ;  /* 0x0000761017167816 */ /* 0x000fca0000000016 */
[----:B------:R2:W-:Y:S01]  /*3860*/  @P5 STG.E.U16 desc[UR12][R12.64], R22 ;  /* 0x000000160c005986 */ /* 0x0005e2000c10150c */
[----:B------:R-:W-:-:S05]  /*3870*/  IADD3 R128, P5, R121, R2, RZ ;  /* 0x0000000279807210 */ /* 0x000fca0007fbe0ff */
[----:B------:R-:W-:Y:S01]  /*3880*/  IMAD.X R129, R21, 0x1, R3, P5 ;  /* 0x0000000115817824 */ /* 0x000fe200028e0603 */
[----:B------:R-:W-:-:S04]  /*3890*/  IADD3 R130, P5, R4, UR21, RZ ;  /* 0x0000001504827c10 */ /* 0x000fc8000ffbe0ff */
[----:B------:R-:W-:Y:S02]  /*38a0*/  IADD3.X R131, R5, UR4, RZ, P5, !PT ;  /* 0x0000000405837c10 */ /* 0x000fe4000affe4ff */
[----:B------:R-:W-:-:S13]  /*38b0*/  ISETP.GT.AND P5, PT, R0, 0x40, P6 ;  /* 0x000000400000780c */ /* 0x000fda00037a4270 */
[----:B------:R-:W3:Y:S01]  /*38c0*/  @P5 LDG.E.LTC128B.U16 R20, desc[UR12][R130.64] ;  /* 0x0000000c82145981 */ /* 0x000ee2000c1e1520 */
[----:B------:R-:W-:Y:S01]  /*38d0*/  BSSY B0, `(.L_x_88) ;  /* 0x000000e000007945 */ /* 0x000fe20003800000 */
[----:B---3--:R-:W-:-:S04]  /*38e0*/  IMAD.U32 R23, R20, 0x10000, RZ ;  /* 0x0001000014177824 */ /* 0x008fc800078e00ff */
[----:B-1----:R-:W-:-:S04]  /*38f0*/  FMUL R16, R23, R14 ;  /* 0x0000000e17107220 */ /* 0x002fc80000400000 */
[----:B------:R-:W-:-:S05]  /*3900*/  FFMA R16, R89, R11, R16 ;  /* 0x0000000b59107223 */ /* 0x000fca0000000010 */
[----:B------:R-:W-:-:S05]  /*3910*/  F2FP.BF16.F32.PACK_AB R16, RZ, R16 ;  /* 0x00000010ff10723e */ /* 0x000fca00000010ff */
[----:B------:R1:W-:Y:S01]  /*3920*/  @P5 STG.E.U16 desc[UR12][R124.64], R16 ;  /* 0x000000107c005986 */ /* 0x0003e2000c10150c */
[----:B------:R-:W-:-:S05]  /*3930*/  IADD3 R88, P5, R17, R6, RZ ;  /* 0x0000000611587210 */ /* 0x000fca0007fbe0ff */
[----:B------:R-:W-:Y:S01]  /*3940*/  IMAD.X R89, R21, 0x1, R7, P5 ;  /* 0x0000000115597824 */ /* 0x000fe200028e0607 */
[----:B--2---:R-:W-:-:S04]  /*3950*/  IADD3 R22, P5, R8, UR22, RZ ;  /* 0x0000001608167c10 */ /* 0x004fc8000ffbe0ff */
[----:B------:R-:W-:Y:S02]  /*3960*/  IADD3.X R23, R9, UR4, RZ, P5, !PT ;  /* 0x0000000409177c10 */ /* 0x000fe4000affe4ff */
[----:B------:R-:W-:-:S04]  /*3970*/  ISETP.GT.AND P5, PT, R10, RZ, PT ;  /* 0x000000ff0a00720c */ /* 0x000fc80003fa4270 */
[----:B------:R-:W-:-:S13]  /*3980*/  ISETP.GT.AND P5, PT, R0, 0x48, P5 ;  /* 0x000000480000780c */ /* 0x000fda0002fa4270 */
[----:B-1----:R-:W-:Y:S05]  /*3990*/  @!P5 BRA `(.L_x_89) ;  /* 0x000000000004d947 */ /* 0x002fea0003800000 */
[----:B------:R1:W5:Y:S02]  /*39a0*/  LDG.E.LTC128B.U16 R20, desc[UR12][R22.64] ;  /* 0x0000000c16147981 */ /* 0x000364000c1e1520 */
.L_x_89:
[----:B------:R-:W-:Y:S05]  /*39b0*/  BSYNC B0 ;  /* 0x0000000000007941 */ /* 0x000fea0003800000 */
.L_x_88:
[----:B-----5:R-:W-:Y:S01]  /*39c0*/  IMAD.U32 R125, R20, 0x10000, RZ ;  /* 0x00010000147d7824 */ /* 0x020fe200078e00ff */
[----:B------:R-:W-:Y:S03]  /*39d0*/  BSSY B0, `(.L_x_90) ;  /* 0x000000c000007945 */ /* 0x000fe60003800000 */
[----:B------:R-:W-:-:S04]  /*39e0*/  FMUL R125, R125, R14 ;  /* 0x0000000e7d7d7220 */ /* 0x000fc80000400000 */
[----:B------:R-:W-:-:S05]  /*39f0*/  FFMA R125, R90, R11, R125 ;  /* 0x0000000b5a7d7223 */ /* 0x000fca000000007d */
[----:B------:R-:W-:-:S05]  /*3a00*/  F2FP.BF16.F32.PACK_AB R125, RZ, R125 ;  /* 0x0000007dff7d723e */ /* 0x000fca00000010ff */
[----:B------:R2:W-:Y:S01]  /*3a10*/  @P5 STG.E.U16 desc[UR12][R88.64], R125 ;  /* 0x0000007d58005986 */ /* 0x0005e2000c10150c */
[----:B------:R-:W-:-:S05]  /*3a20*/  IADD3 R132, P5, R15, R6, RZ ;  /* 0x000000060f847210 */ /* 0x000fca0007fbe0ff */
[----:B------:R-:W-:Y:S01]  /*3a30*/  IMAD.X R133, R21, 0x1, R7, P5 ;  /* 0x0000000115857824 */ /* 0x000fe200028e0607 */
[----:B------:R-:W-:-:S13]  /*3a40*/  ISETP.GT.AND P5, PT, R0, 0x48, P6 ;  /* 0x000000480000780c */ /* 0x000fda00037a4270 */
[----:B--2---:R-:W-:Y:S05]  /*3a50*/  @!P5 BRA `(.L_x_91) ;  /* 0x00000000000cd947 */ /* 0x004fea0003800000 */
[----:B------:R-:W-:-:S04]  /*3a60*/  IADD3 R124, P6, R8, UR21, RZ ;  /* 0x00000015087c7c10 */ /* 0x000fc8000ffde0ff */
[----:B------:R-:W-:-:S05]  /*3a70*/  IADD3.X R125, R9, UR4, RZ, P6, !PT ;  /* 0x00000004097d7c10 */ /* 0x000fca000b7fe4ff */
[----:B------:R2:W5:Y:S04]  /*3a80*/  LDG.E.LTC128B.U16 R20, desc[UR12][R124.64] ;  /* 0x0000000c7c147981 */ /* 0x000568000c1e1520 */
.L_x_91:
[----:B------:R-:W-:Y:S05]  /*3a90*/  BSYNC B0 ;  /* 0x0000000000007941 */ /* 0x000fea0003800000 */
.L_x_90:
[----:B--2--5:R-:W-:Y:S01]  /*3aa0*/  IMAD.U32 R125, R20, 0x10000, RZ ;  /* 0x00010000147d7824 */ /* 0x024fe200078e00ff */
[----:B------:R-:W-:Y:S01]  /*3ab0*/  ULOP3.LUT UR20, UR22, 0x10, URZ, 0xfc, !UPT ;  /* 0x0000001016147892 */ /* 0x000fe2000f8efc3f */
[----:B------:R-:W-:Y:S02]  /*3ac0*/  ISETP.GT.AND P6, PT, R10, 0x8, PT ;  /* 0x000000080a00780c */ /* 0x000fe40003fc4270 */
[----:B------:R-:W-:-:S04]  /*3ad0*/  FMUL R16, R125, R14 ;  /* 0x0000000e7d107220 */ /* 0x000fc80000400000 */
[----:B------:R-:W-:Y:S01]  /*3ae0*/  FFMA R16, R91, R11, R16 ;  /* 0x0000000b5b107223 */ /* 0x000fe20000000010 */
[----:B------:R-:W-:-:S04]  /*3af0*/  LOP3.LUT R91, R17, 0x20, RZ, 0xfc, !PT ;  /* 0x00000020115b7812 */ /* 0x000fc800078efcff */
[----:B------:R-:W-:-:S05]  /*3b00*/  F2FP.BF16.F32.PACK_AB R16, RZ, R16 ;  /* 0x00000010ff10723e */ /* 0x000fca00000010ff */
[----:B------:R2:W-:Y:S01]  /*3b10*/  @P5 STG.E.U16 desc[UR12][R132.64], R16 ;  /* 0x0000001084005986 */ /* 0x0005e2000c10150c */
[----:B------:R-:W-:-:S05]  /*3b20*/  IADD3 R130, P5, R91, R2, RZ ;  /* 0x000000025b827210 */ /* 0x000fca0007fbe0ff */
[----:B------:R-:W-:Y:S01]  /*3b30*/  IMAD.X R131, R21, 0x1, R3, P5 ;  /* 0x0000000115837824 */ /* 0x000fe200028e0603 */
[----:B------:R-:W-:-:S04]  /*3b40*/  IADD3 R134, P5, R4, UR20, RZ ;  /* 0x0000001404867c10 */ /* 0x000fc8000ffbe0ff */
[----:B------:R-:W-:Y:S02]  /*3b50*/  IADD3.X R135, R5, UR4, RZ, P5, !PT ;  /* 0x0000000405877c10 */ /* 0x000fe4000affe4ff */
[----:B------:R-:W-:-:S13]  /*3b60*/  ISETP.GT.AND P5, PT, R0, 0x40, P6 ;  /* 0x000000400000780c */ /* 0x000fda00037a4270 */
[----:B------:R-:W3:Y:S01]  /*3b70*/  @P5 LDG.E.LTC128B.U16 R20, desc[UR12][R134.64] ;  /* 0x0000000c86145981 */ /* 0x000ee2000c1e1520 */
[----:B------:R-:W-:Y:S01]  /*3b80*/  ULOP3.LUT UR19, UR22, 0x12, URZ, 0xfc, !UPT ;  /* 0x0000001216137892 */ /* 0x000fe2000f8efc3f */
[----:B---3--:R-:W-:-:S04]  /*3b90*/  IMAD.U32 R125, R20, 0x10000, RZ ;  /* 0x00010000147d7824 */ /* 0x008fc800078e00ff */
[----:B------:R-:W-:-:S04]  /*3ba0*/  FMUL R125, R125, R14 ;  /* 0x0000000e7d7d7220 */ /* 0x000fc80000400000 */
[----:B------:R-:W-:-:S05]  /*3bb0*/  FFMA R125, R92, R11, R125 ;  /* 0x0000000b5c7d7223 */ /* 0x000fca000000007d */
[----:B------:R-:W-:-:S04]  /*3bc0*/  F2FP.BF16.F32.PACK_AB R125, RZ, R125 ;  /* 0x0000007dff7d723e */ /* 0x000fc800000010ff */
[----:B------:R-:W-:Y:S02]  /*3bd0*/  PRMT R90, R125, 0x7610, R90 ;  /* 0x000076107d5a7816 */ /* 0x000fe4000000005a */
[----:B------:R-:W-:-:S03]  /*3be0*/  LOP3.LUT R125, R17, 0x22, RZ, 0xfc, !PT ;  /* 0x00000022117d7812 */ /* 0x000fc600078efcff */
[----:B------:R3:W-:Y:S01]  /*3bf0*/  @P5 STG.E.U16 desc[UR12][R126.64], R90 ;  /* 0x0000005a7e005986 */ /* 0x0007e2000c10150c */
[----:B--2---:R-:W-:-:S05]  /*3c00*/  IADD3 R132, P5, R125, R2, RZ ;  /* 0x000000027d847210 */ /* 0x004fca0007fbe0ff */
[----:B------:R-:W-:Y:S01]  /*3c10*/  IMAD.X R133, R21, 0x1, R3, P5 ;  /* 0x0000000115857824 */ /* 0x000fe200028e0603 */
[----:B------:R-:W-:-:S04]  /*3c20*/  IADD3 R134, P5, R4, UR19, RZ ;  /* 0x0000001304867c10 */ /* 0x000fc8000ffbe0ff */
[----:B------:R-:W-:Y:S02]  /*3c30*/  IADD3.X R135, R5, UR4, RZ, P5, !PT ;  /* 0x0000000405877c10 */ /* 0x000fe4000affe4ff */
[----:B------:R-:W-:-:S04]  /*3c40*/  ISETP.GT.AND P5, PT, R10, 0x9, PT ;  /* 0x000000090a00780c */ /* 0x000fc80003fa4270 */
[----:B------:R-:W-:-:S13]  /*3c50*/  ISETP.GT.AND P5, PT, R0, 0x40, P5 ;  /* 0x000000400000780c */ /* 0x000fda0002fa4270 */
[----:B------:R-:W2:Y:S01]  /*3c60*/  @P5 LDG.E.LTC128B.U16 R20, desc[UR12][R134.64] ;  /* 0x0000000c86145981 */ /* 0x000ea2000c1e1520 */
[----:B------:R-:W-:Y:S01]  /*3c70*/  BSSY B0, `(.L_x_92) ;  /* 0x000000d000007945 */ /* 0x000fe20003800000 */
[----:B--2---:R-:W-:-:S04]  /*3c80*/  IMAD.U32 R137, R20, 0x10000, RZ ;  /* 0x0001000014897824 */ /* 0x004fc800078e00ff */
[----:B------:R-:W-:-:S04]  /*3c90*/  FMUL R16, R137, R14 ;  /* 0x0000000e89107220 */ /* 0x000fc80000400000 */
[----:B------:R-:W-:-:S05]  /*3ca0*/  FFMA R16, R93, R11, R16 ;  /* 0x0000000b5d107223 */ /* 0x000fca0000000010 */
[----:B------:R-:W-:-:S05]  /*3cb0*/  F2FP.BF16.F32.PACK_AB R16, RZ, R16 ;  /* 0x00000010ff10723e */ /* 0x000fca00000010ff */
[----:B------:R2:W-:Y:S01]  /*3cc0*/  @P5 STG.E.U16 desc[UR12][R128.64], R16 ;  /* 0x0000001080005986 */ /* 0x0005e2000c10150c */
[----:B---3--:R-:W-:-:S05]  /*3cd0*/  IADD3 R126, P5, R123, R6, RZ ;  /* 0x000000067b7e7210 */ /* 0x008fca0007fbe0ff */
[----:B------:R-:W-:Y:S01]  /*3ce0*/  IMAD.X R127, R21, 0x1, R7, P5 ;  /* 0x00000001157f7824 */ /* 0x000fe200028e0607 */
[----:B------:R-:W-:-:S13]  /*3cf0*/  ISETP.GT.AND P5, PT, R0, 0x48, P6 ;  /* 0x000000480000780c */ /* 0x000fda00037a4270 */
[----:B--2---:R-:W-:Y:S05]  /*3d00*/  @!P5 BRA `(.L_x_93) ;  /* 0x00000000000cd947 */ /* 0x004fea0003800000 */
[----:B------:R-:W-:-:S04]  /*3d10*/  IADD3 R92, P6, R8, UR20, RZ ;  /* 0x00000014085c7c10 */ /* 0x000fc8000ffde0ff */
[----:B------:R-:W-:-:S05]  /*3d20*/  IADD3.X R93, R9, UR4, RZ, P6, !PT ;  /* 0x00000004095d7c10 */ /* 0x000fca000b7fe4ff */
[----:B------:R2:W5:Y:S04]  /*3d30*/  LDG.E.LTC128B.U16 R20, desc[UR12][R92.64] ;  /* 0x0000000c5c147981 */ /* 0x000568000c1e1520 */
.L_x_93:
[----:B------:R-:W-:Y:S05]  /*3d40*/  BSYNC B0 ;  /* 0x0000000000007941 */ /* 0x000fea0003800000 */
.L_x_92:
[----:B--2--5:R-:W-:Y:S01]  /*3d50*/  IMAD.U32 R93, R20, 0x10000, RZ ;  /* 0x00010000145d7824 */ /* 0x024fe200078e00ff */
[----:B------:R-:W-:Y:S01]  /*3d60*/  ISETP.GT.AND P6, PT, R10, 0x9, PT ;  /* 0x000000090a00780c */ /* 0x000fe20003fc4270 */
[----:B------:R-:W-:Y:S02]  /*3d70*/  BSSY B0, `(.L_x_94) ;  /* 0x000000c000007945 */ /* 0x000fe40003800000 */
        /* <DEDUP_REMOVED lines=11> */
.L_x_95:
[----:B------:R-:W-:Y:S05]  /*3e30*/  BSYNC B0 ;  /* 0x0000000000007941 */ /* 0x000fea0003800000 */
.L_x_94:
[----:B--2--5:R-:W-:Y:S01]  /*3e40*/  IMAD.U32 R93, R20, 0x10000, RZ ;  /* 0x00010000145d7824 */ /* 0x024fe200078e00ff */
[----:B------:R-:W-:Y:S01]  /*3e50*/  ULOP3.LUT UR18, UR22, 0x20, URZ, 0xfc, !UPT ;  /* 0x0000002016127892 */ /* 0x000fe2000f8efc3f */
[----:B------:R-:W-:Y:S02]  /*3e60*/  ISETP.GT.AND P6, PT, R10, 0x10, PT ;  /* 0x000000100a00780c */ /* 0x000fe40003fc4270 */
[----:B------:R-:W-:Y:S01]  /*3e70*/  FMUL R16, R93, R14 ;  /* 0x0000000e5d107220 */ /* 0x000fe20000400000 */
[----:B------:R-:W-:-:S03]  /*3e80*/  LOP3.LUT R93, R17, 0x30, RZ, 0xfc, !PT ;  /* 0x00000030115d7812 */ /* 0x000fc600078efcff */
[----:B------:R-:W-:-:S05]  /*3e90*/  FFMA R16, R95, R11, R16 ;  /* 0x0000000b5f107223 */ /* 0x000fca0000000010 */
        /* <DEDUP_REMOVED lines=36> */
.L_x_97:
[----:B------:R-:W-:Y:S05]  /*40e0*/  BSYNC B0 ;  /* 0x0000000000007941 */ /* 0x000fea0003800000 */
.L_x_96:
        /* <DEDUP_REMOVED lines=14> */
.L_x_99:
[----:B------:R-:W-:Y:S05]  /*41d0*/  BSYNC B0 ;  /* 0x0000000000007941 */ /* 0x000fea0003800000 */
.L_x_98:
        /* <DEDUP_REMOVED lines=42> */
.L_x_101:
[----:B------:R-:W-:Y:S05]  /*4480*/  BSYNC B0 ;  /* 0x0000000000007941 */ /* 0x000fea0003800000 */
.L_x_100:
        /* <DEDUP_REMOVED lines=14> */
.L_x_103:
[----:B------:R-:W-:Y:S05]  /*4570*/  BSYNC B0 ;  /* 0x0000000000007941 */ /* 0x000fea0003800000 */
.L_x_102:
        /* <DEDUP_REMOVED lines=42> */
.L_x_105:
[----:B------:R-:W-:Y:S05]  /*4820*/  BSYNC B0 ;  /* 0x0000000000007941 */ /* 0x000fea0003800000 */
.L_x_104:
        /* <DEDUP_REMOVED lines=14> */
.L_x_107:
[----:B------:R-:W-:Y:S05]  /*4910*/  BSYNC B0 ;  /* 0x0000000000007941 */ /* 0x000fea0003800000 */
.L_x_106:
        /* <DEDUP_REMOVED lines=41> */
.L_x_109:
[----:B------:R-:W-:Y:S05]  /*4bb0*/  BSYNC B0 ;  /* 0x0000000000007941 */ /* 0x000fea0003800000 */
.L_x_108:
[----:B--2--5:R-:W-:Y:S01]  /*4bc0*/  IMAD.U32 R109, R20, 0x10000, RZ ;  /* 0x00010000146d7824 */ /* 0x024fe200078e00ff */
        /* <DEDUP_REMOVED lines=12> */
.L_x_111:
[----:B------:R-:W-:Y:S05]  /*4c90*/  BSYNC B0 ;  /* 0x0000000000007941 */ /* 0x000fea0003800000 */
.L_x_110:
[----:B--2--5:R-:W-:Y:S01]  /*4ca0*/  IMAD.U32 R109, R20, 0x10000, RZ ;  /* 0x00010000146d7824 */ /* 0x024fe200078e00ff */
[----:B------:R-:W-:-:S03]  /*4cb0*/  ULOP3.LUT UR8, UR22, 0x60, URZ, 0xfc, !UPT ;  /* 0x0000006016087892 */ /* 0x000fc6000f8efc3f */
        /* <DEDUP_REMOVED lines=31> */
[----:B------:R-:W-:-:S05]  /*4eb0*/  IADD3 R112, P5, R105, R6, RZ ;  /* 0x0000000669707210 */ /* 0x000fca0007fbe0ff */
[----:B------:R-:W-:Y:S01]  /*4ec0*/  IMAD.X R113, R21, 0x1, R7, P5 ;  /* 0x0000000115717824 */ /* 0x000fe200028e0607 */
[----:B------:R-:W-:-:S13]  /*4ed0*/  ISETP.GT.AND P5, PT, R0, 0x48, P3 ;  /* 0x000000480000780c */ /* 0x000fda0001fa4270 */
[----:B---3--:R-:W-:Y:S05]  /*4ee0*/  @!P5 BRA `(.L_x_113) ;  /* 0x00000000000cd947 */ /* 0x008fea0003800000 */
[----:B------:R-:W-:-:S04]  /*4ef0*/  IADD3 R2, P6, R8, UR8, RZ ;  /* 0x0000000808027c10 */ /* 0x000fc8000ffde0ff */
[----:B------:R-:W-:-:S05]  /*4f00*/  IADD3.X R3, R9, UR4, RZ, P6, !PT ;  /* 0x0000000409037c10 */ /* 0x000fca000b7fe4ff */
[----:B------:R2:W5:Y:S04]  /*4f10*/  LDG.E.LTC128B.U16 R20, desc[UR12][R2.64] ;  /* 0x0000000c02147981 */ /* 0x000568000c1e1520 */
.L_x_113:
[----:B------:R-:W-:Y:S05]  /*4f20*/  BSYNC B0 ;  /* 0x0000000000007941 */ /* 0x000fea0003800000 */
.L_x_112:
        /* <DEDUP_REMOVED lines=13> */
.L_x_115:
[----:B------:R-:W-:Y:S05]  /*5000*/  BSYNC B0 ;  /* 0x0000000000007941 */ /* 0x000fea0003800000 */
.L_x_114:
[----:B--2--5:R-:W-:Y:S01]  /*5010*/  IMAD.U32 R3, R20, 0x10000, RZ ;  /* 0x0001000014037824 */ /* 0x024fe200078e00ff */
[----:B------:R-:W-:-:S03]  /*5020*/  ULOP3.LUT UR6, UR22, 0x70, URZ, 0xfc, !UPT ;  /* 0x0000007016067892 */ /* 0x000fc6000f8efc3f */
        /* <DEDUP_REMOVED lines=8> */
[----:B--2---:R-:W-:Y:S02]  /*50b0*/  IADD3.X R3, R5, UR4, RZ, P5, !PT ;  /* 0x0000000405037c10 */ /* 0x004fe4000affe4ff */
[----:B------:R-:W-:-:S13]  /*50c0*/  ISETP.GT.AND P5, PT, R0, 0x40, P1 ;  /* 0x000000400000780c */ /* 0x000fda0000fa4270 */
[----:B------:R-:W2:Y:S01]  /*50d0*/  @P5 LDG.E.LTC128B.U16 R20, desc[UR12][R2.64] ;  /* 0x0000000c02145981 */ /* 0x000ea2000c1e1520 */
[----:B------:R-:W-:Y:S01]  /*50e0*/  ULOP3.LUT UR5, UR22, 0x72, URZ, 0xfc, !UPT ;  /* 0x0000007216057892 */ /* 0x000fe2000f8efc3f */
[----:B--2---:R-:W-:-:S04]  /*50f0*/  IMAD.U32 R115, R20, 0x10000, RZ ;  /* 0x0001000014737824 */ /* 0x004fc800078e00ff */
[----:B------:R-:W-:-:S04]  /*5100*/  FMUL R115, R115, R14 ;  /* 0x0000000e73737220 */ /* 0x000fc80000400000 */
[----:B------:R-:W-:-:S05]  /*5110*/  FFMA R115, R116, R11, R115 ;  /* 0x0000000b74737223 */ /* 0x000fca0000000073 */
[----:B------:R-:W-:-:S05]  /*5120*/  F2FP.BF16.F32.PACK_AB R115, RZ, R115 ;  /* 0x00000073ff73723e */ /* 0x000fca00000010ff */
[----:B------:R-:W-:Y:S01]  /*5130*/  @P5 STG.E.U16 desc[UR12][R126.64], R115 ;  /* 0x000000737e005986 */ /* 0x000fe2000c10150c */
[----:B------:R-:W-:-:S05]  /*5140*/  IADD3 R6, P5, R111, R6, RZ ;  /* 0x000000066f067210 */ /* 0x000fca0007fbe0ff */
[----:B------:R-:W-:Y:S01]  /*5150*/  IMAD.X R7, R21, 0x1, R7, P5 ;  /* 0x0000000115077824 */ /* 0x000fe200028e0607 */
[----:B----4-:R-:W-:-:S04]  /*5160*/  IADD3 R4, P5, R4, UR5, RZ ;  /* 0x0000000504047c10 */ /* 0x010fc8000ffbe0ff */
[----:B------:R-:W-:Y:S02]  /*5170*/  IADD3.X R5, R5, UR4, RZ, P5, !PT ;  /* 0x0000000405057c10 */ /* 0x000fe4000affe4ff */
[----:B------:R-:W-:-:S13]  /*5180*/  ISETP.GT.AND P5, PT, R0, 0x40, P0 ;  /* 0x000000400000780c */ /* 0x000fda00007a4270 */
[----:B------:R-:W2:Y:S01]  /*5190*/  @P5 LDG.E.LTC128B.U16 R20, desc[UR12][R4.64] ;  /* 0x0000000c04145981 */ /* 0x000ea2000c1e1520 */
[----:B------:R-:W-:Y:S01]  /*51a0*/  BSSY B0, `(.L_x_116) ;  /* 0x000000e000007945 */ /* 0x000fe20003800000 */
[----:B--2---:R-:W-:-:S04]  /*51b0*/  IMAD.U32 R3, R20, 0x10000, RZ ;  /* 0x0001000014037824 */ /* 0x004fc800078e00ff */
[----:B------:R-:W-:-:S04]  /*51c0*/  FMUL R2, R3, R14 ;  /* 0x0000000e03027220 */ /* 0x000fc80000400000 */
[----:B------:R-:W-:-:S05]  /*51d0*/  FFMA R2, R117, R11, R2 ;  /* 0x0000000b75027223 */ /* 0x000fca0000000002 */
[----:B------:R-:W-:-:S04]  /*51e0*/  F2FP.BF16.F32.PACK_AB R2, RZ, R2 ;  /* 0x00000002ff02723e */ /* 0x000fc800000010ff */
[----:B------:R-:W-:-:S05]  /*51f0*/  PRMT R3, R2, 0x7610, R3 ;  /* 0x0000761002037816 */ /* 0x000fca0000000003 */
[----:B------:R2:W-:Y:S01]  /*5200*/  @P5 STG.E.U16 desc[UR12][R128.64], R3 ;  /* 0x0000000380005986 */ /* 0x0005e2000c10150c */
[----:B------:R-:W-:-:S05]  /*5210*/  IADD3 R2, P5, R12, R17, RZ ;  /* 0x000000110c027210 */ /* 0x000fca0007fbe0ff */
[----:B--2---:R-:W-:Y:S01]  /*5220*/  IMAD.X R3, R13, 0x1, R21, P5 ;  /* 0x000000010d037824 */ /* 0x004fe200028e0615 */
[----:B------:R-:W-:-:S13]  /*5230*/  ISETP.GT.AND P5, PT, R0, 0x48, P1 ;  /* 0x000000480000780c */ /* 0x000fda0000fa4270 */
[----:B------:R-:W-:Y:S05]  /*5240*/  @!P5 BRA `(.L_x_117) ;  /* 0x00000000000cd947 */ /* 0x000fea0003800000 */
[----:B------:R-:W-:-:S04]  /*5250*/  IADD3 R4, P6, R8, UR6, RZ ;  /* 0x0000000608047c10 */ /* 0x000fc8000ffde0ff */
[----:B------:R-:W-:-:S05]  /*5260*/  IADD3.X R5, R9, UR4, RZ, P6, !PT ;  /* 0x0000000409057c10 */ /* 0x000fca000b7fe4ff */
[----:B------:R2:W5:Y:S04]  /*5270*/  LDG.E.LTC128B.U16 R20, desc[UR12][R4.64] ;  /* 0x0000000c04147981 */ /* 0x000568000c1e1520 */
.L_x_117:
[----:B------:R-:W-:Y:S05]  /*5280*/  BSYNC B0 ;  /* 0x0000000000007941 */ /* 0x000fea0003800000 */
.L_x_116:
        /* <DEDUP_REMOVED lines=8> */
[----:B------:R-:W-:-:S04]  /*5310*/  IADD3 R4, P5, R8, UR5, RZ ;  /* 0x0000000508047c10 */ /* 0x000fc8000ffbe0ff */
[----:B--2---:R-:W-:Y:S02]  /*5320*/  IADD3.X R5, R9, UR4, RZ, P5, !PT ;  /* 0x0000000409057c10 */ /* 0x004fe4000affe4ff */
[----:B------:R-:W-:-:S13]  /*5330*/  ISETP.GT.AND P5, PT, R0, 0x48, P0 ;  /* 0x000000480000780c */ /* 0x000fda00007a4270 */
[----:B------:R-:W-:Y:S05]  /*5340*/  @!P5 BRA `(.L_x_119) ;  /* 0x000000000004d947 */ /* 0x000fea0003800000 */
[----:B------:R2:W5:Y:S02]  /*5350*/  LDG.E.LTC128B.U16 R20, desc[UR12][R4.64] ;  /* 0x0000000c04147981 */ /* 0x000564000c1e1520 */
.L_x_119:
[----:B------:R-:W-:Y:S05]  /*5360*/  BSYNC B0 ;  /* 0x0000000000007941 */ /* 0x000fea0003800000 */
.L_x_118:
[----:B--2--5:R-:W-:Y:S01]  /*5370*/  IMAD.U32 R5, R20, 0x10000, RZ ;  /* 0x0001000014057824 */ /* 0x024fe200078e00ff */
[----:B------:R-:W-:Y:S01]  /*5380*/  ISETP.GT.AND P6, PT, R10, RZ, PT ;  /* 0x000000ff0a00720c */ /* 0x000fe20003fc4270 */
[----:B------:R-:W-:Y:S02]  /*5390*/  BSSY B0, `(.L_x_120) ;  /* 0x000000d000007945 */ /* 0x000fe40003800000 */
        /* <DEDUP_REMOVED lines=12> */
.L_x_121:
[----:B------:R-:W-:Y:S05]  /*5460*/  BSYNC B0 ;  /* 0x0000000000007941 */ /* 0x000fea0003800000 */
.L_x_120:
[----:B-----5:R-:W-:Y:S01]  /*5470*/  IMAD.U32 R7, R20, 0x10000, RZ ;  /* 0x0001000014077824 */ /* 0x020fe200078e00ff */
        /* <DEDUP_REMOVED lines=13> */
.L_x_123:
[----:B------:R-:W-:Y:S05]  /*5550*/  BSYNC B0 ;  /* 0x0000000000007941 */ /* 0x000fea0003800000 */
.L_x_122:
[----:B---3-5:R-:W-:Y:S01]  /*5560*/  IMAD.U32 R7, R20, 0x10000, RZ ;  /* 0x0001000014077824 */ /* 0x028fe200078e00ff */
        /* <DEDUP_REMOVED lines=8> */
[----:B---3--:R-:W-:Y:S01]  /*55f0*/  IMAD.X R7, R89, 0x1, R21, P5 ;  /* 0x0000000159077824 */ /* 0x008fe200028e0615 */
[----:B0-----:R-:W-:-:S04]  /*5600*/  IADD3 R8, P5, R22, UR22, RZ ;  /* 0x0000001616087c10 */ /* 0x001fc8000ffbe0ff */
[----:B------:R-:W-:Y:S02]  /*5610*/  IADD3.X R9, R23, UR4, RZ, P5, !PT ;  /* 0x0000000417097c10 */ /* 0x000fe4000affe4ff */
[----:B------:R-:W-:-:S13]  /*5620*/  ISETP.GT.AND P5, PT, R0, 0x88, P6 ;  /* 0x000000880000780c */ /* 0x000fda00037a4270 */
[----:B------:R-:W-:Y:S05]  /*5630*/  @!P5 BRA `(.L_x_125) ;  /* 0x000000000004d947 */ /* 0x000fea0003800000 */
[----:B------:R0:W5:Y:S02]  /*5640*/  LDG.E.LTC128B.U16 R20, desc[UR12][R8.64] ;  /* 0x0000000c08147981 */ /* 0x000164000c1e1520 */
.L_x_125:
[----:B------:R-:W-:Y:S05]  /*5650*/  BSYNC B0 ;  /* 0x0000000000007941 */ /* 0x000fea0003800000 */
.L_x_124:
        /* <DEDUP_REMOVED lines=14> */
.L_x_127:
[----:B------:R-:W-:Y:S05]  /*5740*/  BSYNC B0 ;  /* 0x0000000000007941 */ /* 0x000fea0003800000 */
.L_x_126:
[----:B---3-5:R-:W-:Y:S01]  /*5750*/  IMAD.U32 R57, R20, 0x10000, RZ ;  /* 0x0001000014397824 */ /* 0x028fe200078e00ff */
        /* <DEDUP_REMOVED lines=13> */
.L_x_129:
[----:B------:R-:W-:Y:S05]  /*5830*/  BSYNC B0 ;  /* 0x0000000000007941 */ /* 0x000fea0003800000 */
.L_x_128:
        /* <DEDUP_REMOVED lines=8> */
[----:B---3--:R-:W-:Y:S01]  /*58c0*/  IMAD.X R59, R13, 0x1, R21, P5 ;  /* 0x000000010d3b7824 */ /* 0x008fe200028e0615 */
[----:B------:R-:W-:-:S13]  /*58d0*/  ISETP.GT.AND P5, PT, R0, 0x80, P6 ;  /* 0x000000800000780c */ /* 0x000fda00037a4270 */
[----:B------:R-:W-:Y:S05]  /*58e0*/  @!P5 BRA `(.L_x_131) ;  /* 0x00000000000cd947 */ /* 0x000fea0003800000 */
[----:B------:R-:W-:-:S04]  /*58f0*/  IADD3 R112, P6, R18, UR19, RZ ;  /* 0x0000001312707c10 */ /* 0x000fc8000ffde0ff */
[----:B------:R-:W-:-:S05]  /*5900*/  IADD3.X R113, R19, UR4, RZ, P6, !PT ;  /* 0x0000000413717c10 */ /* 0x000fca000b7fe4ff */
[----:B------:R3:W5:Y:S04]  /*5910*/  LDG.E.LTC128B.U16 R20, desc[UR12][R112.64] ;  /* 0x0000000c70147981 */ /* 0x000768000c1e1520 */
.L_x_131:
[----:B------:R-:W-:Y:S05]  /*5920*/  BSYNC B0 ;  /* 0x0000000000007941 */ /* 0x000fea0003800000 */
.L_x_130:
        /* <DEDUP_REMOVED lines=14> */
.L_x_133:
[----:B------:R-:W-:Y:S05]  /*5a10*/  BSYNC B0 ;  /* 0x0000000000007941 */ /* 0x000fea0003800000 */
.L_x_132:
        /* <DEDUP_REMOVED lines=14> */
.L_x_135:
[----:B------:R-:W-:Y:S05]  /*5b00*/  BSYNC B0 ;  /* 0x0000000000007941 */ /* 0x000fea0003800000 */
.L_x_134:
        /* <DEDUP_REMOVED lines=14> */
.L_x_137:
[----:B------:R-:W-:Y:S05]  /*5bf0*/  BSYNC B0 ;  /* 0x0000000000007941 */ /* 0x000fea0003800000 */
.L_x_136:
        /* <DEDUP_REMOVED lines=14> */
.L_x_139:
[----:B------:R-:W-:Y:S05]  /*5ce0*/  BSYNC B0 ;  /* 0x0000000000007941 */ /* 0x000fea0003800000 */
.L_x_138:
        /* <DEDUP_REMOVED lines=14> */
.L_x_141:
[----:B------:R-:W-:Y:S05]  /*5dd0*/  BSYNC B0 ;  /* 0x0000000000007941 */ /* 0x000fea0003800000 */
.L_x_140:
        /* <DEDUP_REMOVED lines=14> */
.L_x_143:
[----:B------:R-:W-:Y:S05]  /*5ec0*/  BSYNC B0 ;  /* 0x0000000000007941 */ /* 0x000fea0003800000 */
.L_x_142:
        /* <DEDUP_REMOVED lines=14> */
.L_x_145:
[----:B------:R-:W-:Y:S05]  /*5fb0*/  BSYNC B0 ;  /* 0x0000000000007941 */ /* 0x000fea0003800000 */
.L_x_144:
        /* <DEDUP_REMOVED lines=14> */
.L_x_147:
[----:B------:R-:W-:Y:S05]  /*60a0*/  BSYNC B0 ;  /* 0x0000000000007941 */ /* 0x000fea0003800000 */
.L_x_146:
        /* <DEDUP_REMOVED lines=14> */
.L_x_149:
[----:B------:R-:W-:Y:S05]  /*6190*/  BSYNC B0 ;  /* 0x0000000000007941 */ /* 0x000fea0003800000 */
.L_x_148:
        /* <DEDUP_REMOVED lines=14> */
.L_x_151:
[----:B------:R-:W-:Y:S05]  /*6280*/  BSYNC B0 ;  /* 0x0000000000007941 */ /* 0x000fea0003800000 */
.L_x_150:
        /* <DEDUP_REMOVED lines=14> */
.L_x_153:
[----:B------:R-:W-:Y:S05]  /*6370*/  BSYNC B0 ;  /* 0x0000000000007941 */ /* 0x000fea0003800000 */
.L_x_152:
        /* <DEDUP_REMOVED lines=14> */
.L_x_155:
[----:B------:R-:W-:Y:S05]  /*6460*/  BSYNC B0 ;  /* 0x0000000000007941 */ /* 0x000fea0003800000 */
.L_x_154:
        /* <DEDUP_REMOVED lines=14> */
.L_x_157:
[----:B------:R-:W-:Y:S05]  /*6550*/  BSYNC B0 ;  /* 0x0000000000007941 */ /* 0x000fea0003800000 */
.L_x_156:
        /* <DEDUP_REMOVED lines=14> */
.L_x_159:
[----:B------:R-:W-:Y:S05]  /*6640*/  BSYNC B0 ;  /* 0x0000000000007941 */ /* 0x000fea0003800000 */
.L_x_158:
        /* <DEDUP_REMOVED lines=14> */
.L_x_161:
[----:B------:R-:W-:Y:S05]  /*6730*/  BSYNC B0 ;  /* 0x0000000000007941 */ /* 0x000fea0003800000 */
.L_x_160:
[----:B---3-5:R-:W-:Y:S01]  /*6740*/  IMAD.U32 R59, R20, 0x10000, RZ ;  /* 0x00010000143b7824 */ /* 0x028fe200078e00ff */
[----:B------:R-:W-:Y:S03]  /*6750*/  BSSY B0, `(.L_x_162) ;  /* 0x000000c000007945 */ /* 0x000fe60003800000 */
        /* <DEDUP_REMOVED lines=11> */
.L_x_163:
[----:B------:R-:W-:Y:S05]  /*6810*/  BSYNC B0 ;  /* 0x0000000000007941 */ /* 0x000fea0003800000 */
.L_x_162:
        /* <DEDUP_REMOVED lines=14> */
.L_x_165:
[----:B------:R-:W-:Y:S05]  /*6900*/  BSYNC B0 ;  /* 0x0000000000007941 */ /* 0x000fea0003800000 */
.L_x_164:
[----:B---3-5:R-:W-:Y:S01]  /*6910*/  IMAD.U32 R61, R20, 0x10000, RZ ;  /* 0x00010000143d7824 */ /* 0x028fe200078e00ff */
        /* <DEDUP_REMOVED lines=12> */
.L_x_167:
[----:B------:R-:W-:Y:S05]  /*69e0*/  BSYNC B0 ;  /* 0x0000000000007941 */ /* 0x000fea0003800000 */
.L_x_166:
        /* <DEDUP_REMOVED lines=13> */
.L_x_169:
[----:B------:R-:W-:Y:S05]  /*6ac0*/  BSYNC B0 ;  /* 0x0000000000007941 */ /* 0x000fea0003800000 */
.L_x_168:
        /* <DEDUP_REMOVED lines=13> */
.L_x_171:
[----:B------:R-:W-:Y:S05]  /*6ba0*/  BSYNC B0 ;  /* 0x0000000000007941 */ /* 0x000fea0003800000 */
.L_x_170:
        /* <DEDUP_REMOVED lines=13> */
.L_x_173:
[----:B------:R-:W-:Y:S05]  /*6c80*/  BSYNC B0 ;  /* 0x0000000000007941 */ /* 0x000fea0003800000 */
.L_x_172:
        /* <DEDUP_REMOVED lines=13> */
.L_x_175:
[----:B------:R-:W-:Y:S05]  /*6d60*/  BSYNC B0 ;  /* 0x0000000000007941 */ /* 0x000fea0003800000 */
.L_x_174:
        /* <DEDUP_REMOVED lines=13> */
.L_x_177:
[----:B------:R-:W-:Y:S05]  /*6e40*/  BSYNC B0 ;  /* 0x0000000000007941 */ /* 0x000fea0003800000 */
.L_x_176:
        /* <DEDUP_REMOVED lines=8> */
[----:B------:R-:W-:-:S04]  /*6ed0*/  IADD3 R18, P5, R18, UR5, RZ ;  /* 0x0000000512127c10 */ /* 0x000fc8000ffbe0ff */
[----:B------:R-:W-:Y:S02]  /*6ee0*/  IADD3.X R19, R19, UR4, RZ, P5, !PT ;  /* 0x0000000413137c10 */ /* 0x000fe4000affe4ff */
[----:B------:R-:W-:-:S13]  /*6ef0*/  ISETP.GT.AND P5, PT, R0, 0x80, P0 ;  /* 0x000000800000780c */ /* 0x000fda00007a4270 */
[----:B------:R-:W-:Y:S05]  /*6f00*/  @!P5 BRA `(.L_x_179) ;  /* 0x000000000004d947 */ /* 0x000fea0003800000 */
[----:B------:R3:W5:Y:S02]  /*6f10*/  LDG.E.LTC128B.U16 R20, desc[UR12][R18.64] ;  /* 0x0000000c12147981 */ /* 0x000764000c1e1520 */
.L_x_179:
[----:B------:R-:W-:Y:S05]  /*6f20*/  BSYNC B0 ;  /* 0x0000000000007941 */ /* 0x000fea0003800000 */
.L_x_178:
        /* <DEDUP_REMOVED lines=13> */
.L_x_181:
[----:B------:R-:W-:Y:S05]  /*7000*/  BSYNC B0 ;  /* 0x0000000000007941 */ /* 0x000fea0003800000 */
.L_x_180:
        /* <DEDUP_REMOVED lines=9> */
[----:B---3--:R-:W-:Y:S02]  /*70a0*/  IADD3.X R13, R23, UR4, RZ, P5, !PT ;  /* 0x00000004170d7c10 */ /* 0x008fe4000affe4ff */
[----:B------:R-:W-:-:S13]  /*70b0*/  ISETP.GT.AND P5, PT, R0, 0x88, P0 ;  /* 0x000000880000780c */ /* 0x000fda00007a4270 */
[----:B------:R-:W-:Y:S05]  /*70c0*/  @!P5 BRA `(.L_x_183) ;  /* 0x000000000004d947 */ /* 0x000fea0003800000 */
[----:B------:R3:W5:Y:S02]  /*70d0*/  LDG.E.LTC128B.U16 R20, desc[UR12][R12.64] ;  /* 0x0000000c0c147981 */ /* 0x000764000c1e1520 */
.L_x_183:
[----:B------:R-:W-:Y:S05]  /*70e0*/  BSYNC B0 ;  /* 0x0000000000007941 */ /* 0x000fea0003800000 */
.L_x_182:
        /* <DEDUP_REMOVED lines=15> */
.L_x_185:
[----:B------:R-:W-:Y:S05]  /*71e0*/  BSYNC B0 ;  /* 0x0000000000007941 */ /* 0x000fea0003800000 */
.L_x_184:
        /* <DEDUP_REMOVED lines=11> */
[----:B-1----:R-:W-:-:S04]  /*72a0*/  IADD3 R22, P6, R4, UR21, RZ ;  /* 0x0000001504167c10 */ /* 0x002fc8000ffde0ff */
[----:B------:R-:W-:-:S05]  /*72b0*/  IADD3.X R23, R5, UR4, RZ, P6, !PT ;  /* 0x0000000405177c10 */ /* 0x000fca000b7fe4ff */
[----:B------:R3:W5:Y:S04]  /*72c0*/  LDG.E.LTC128B.U16 R20, desc[UR12][R22.64] ;  /* 0x0000000c16147981 */ /* 0x000768000c1e1520 */
.L_x_187:
[----:B------:R-:W-:Y:S05]  /*72d0*/  BSYNC B0 ;  /* 0x0000000000007941 */ /* 0x000fea0003800000 */
.L_x_186:
[----:B-1-3-5:R-:W-:Y:S01]  /*72e0*/  IMAD.U32 R23, R20, 0x10000, RZ ;  /* 0x0001000014177824 */ /* 0x02afe200078e00ff */
[----:B------:R-:W-:Y:S01]  /*72f0*/  ISETP.GT.AND P6, PT, R10, RZ, PT ;  /* 0x000000ff0a00720c */ /* 0x000fe20003fc4270 */
[----:B------:R-:W-:Y:S02]  /*7300*/  BSSY B0, `(.L_x_188) ;  /* 0x000000e000007945 */ /* 0x000fe40003800000 */
[----:B------:R-:W-:-:S04]  /*7310*/  FMUL R16, R23, R14 ;  /* 0x0000000e17107220 */ /* 0x000fc80000400000 */
[----:B------:R-:W-:-:S05]  /*7320*/  FFMA R16, R25, R11, R16 ;  /* 0x0000000b19107223 */ /* 0x000fca0000000010 */
[----:B------:R-:W-:-:S04]  /*7330*/  F2FP.BF16.F32.PACK_AB R16, RZ, R16 ;  /* 0x00000010ff10723e */ /* 0x000fc800000010ff */
[----:B------:R-:W-:Y:S02]  /*7340*/  PRMT R23, R16, 0x7610, R23 ;  /* 0x0000761010177816 */ /* 0x000fe40000000017 */
[----:B------:R-:W-:-:S03]  /*7350*/  PRMT R16, R20, 0x7610, R16 ;  /* 0x0000761014107816 */ /* 0x000fc60000000010 */
[----:B------:R1:W-:Y:S01]  /*7360*/  @P5 STG.E.U16 desc[UR12][R60.64], R23 ;  /* 0x000000173c005986 */ /* 0x0003e2000c10150c */
[----:B------:R-:W-:-:S05]  /*7370*/  IADD3 R22, P5, R6, R17, RZ ;  /* 0x0000001106167210 */ /* 0x000fca0007fbe0ff */
[----:B-1----:R-:W-:Y:S01]  /*7380*/  IMAD.X R23, R7, 0x1, R21, P5 ;  /* 0x0000000107177824 */ /* 0x002fe200028e0615 */
[----:B------:R-:W-:-:S13]  /*7390*/  ISETP.GT.AND P5, PT, R0, 0xc8, P6 ;  /* 0x000000c80000780c */ /* 0x000fda00037a4270 */
[----:B------:R-:W-:Y:S05]  /*73a0*/  @!P5 BRA `(.L_x_189) ;  /* 0x00000000000cd947 */ /* 0x000fea0003800000 */
[----:B------:R-:W-:-:S04]  /*73b0*/  IADD3 R16, P6, R8, UR22, RZ ;  /* 0x0000001608107c10 */ /* 0x000fc8000ffde0ff */
[----:B------:R-:W-:-:S05]  /*73c0*/  IADD3.X R17, R9, UR4, RZ, P6, !PT ;  /* 0x0000000409117c10 */ /* 0x000fca000b7fe4ff */
[----:B------:R1:W5:Y:S04]  /*73d0*/  LDG.E.LTC128B.U16 R16, desc[UR12][R16.64] ;  /* 0x0000000c10107981 */ /* 0x000368000c1e1520 */
.L_x_189:
[----:B------:R-:W-:Y:S05]  /*73e0*/  BSYNC B0 ;  /* 0x0000000000007941 */ /* 0x000fea0003800000 */
.L_x_188:
[----:B-1---5:R-:W-:Y:S01]  /*73f0*/  IMAD.U32 R17, R16, 0x10000, RZ ;  /* 0x0001000010117824 */ /* 0x022fe200078e00ff */
        /* <DEDUP_REMOVED lines=9> */
[----:B-1----:R-:W-:Y:S05]  /*7490*/  @!P5 BRA `(.L_x_191) ;  /* 0x00000000000cd947 */ /* 0x002fea0003800000 */
[----:B------:R-:W-:-:S04]  /*74a0*/  IADD3 R16, P6, R8, UR21, RZ ;  /* 0x0000001508107c10 */ /* 0x000fc8000ffde0ff */
[----:B------:R-:W-:-:S05]  /*74b0*/  IADD3.X R17, R9, UR4, RZ, P6, !PT ;  /* 0x0000000409117c10 */ /* 0x000fca000b7fe4ff */
[----:B------:R1:W5:Y:S04]  /*74c0*/  LDG.E.LTC128B.U16 R16, desc[UR12][R16.64] ;  /* 0x0000000c10107981 */ /* 0x000368000c1e1520 */
.L_x_191:
[----:B------:R-:W-:Y:S05]  /*74d0*/  BSYNC B0 ;  /* 0x0000000000007941 */ /* 0x000fea0003800000 */
.L_x_190:
        /* <DEDUP_REMOVED lines=12> */
[----:B-1----:R-:W-:-:S05]  /*75a0*/  IADD3.X R17, R5, UR4, RZ, P6, !PT ;  /* 0x0000000405117c10 */ /* 0x002fca000b7fe4ff */
[----:B------:R3:W5:Y:S04]  /*75b0*/  LDG.E.LTC128B.U16 R16, desc[UR12][R16.64] ;  /* 0x0000000c10107981 */ /* 0x000768000c1e1520 */
.L_x_193:
[----:B------:R-:W-:Y:S05]  /*75c0*/  BSYNC B0 ;  /* 0x0000000000007941 */ /* 0x000fea0003800000 */
.L_x_192:
[----:B-----5:R-:W-:Y:S01]  /*75d0*/  IMAD.U32 R15, R16, 0x10000, RZ ;  /* 0x00010000100f7824 */ /* 0x020fe200078e00ff */
[----:B------:R-:W-:Y:S01]  /*75e0*/  ISETP.GT.AND P6, PT, R10, 0x9, PT ;  /* 0x000000090a00780c */ /* 0x000fe20003fc4270 */
[----:B------:R-:W-:Y:S02]  /*75f0*/  BSSY B0, `(.L_x_194) ;  /* 0x000000e000007945 */ /* 0x000fe40003800000 */
[----:B------:R-:W-:-:S04]  /*7600*/  FMUL R15, R15, R14 ;  /* 0x0000000e0f0f7220 */ /* 0x000fc80000400000 */
[----:B------:R-:W-:-:S05]  /*7610*/  FFMA R15, R28, R11, R15 ;  /* 0x0000000b1c0f7223 */ /* 0x000fca000000000f */
[----:B------:R-:W-:-:S04]  /*7620*/  F2FP.BF16.F32.PACK_AB R15, RZ, R15 ;  /* 0x0000000fff0f723e */ /* 0x000fc800000010ff */
[----:B-1-3--:R-:W-:Y:S02]  /*7630*/  PRMT R17, R15, 0x7610, R17 ;  /* 0x000076100f117816 */ /* 0x00afe40000000011 */
[----:B------:R-:W-:-:S03]  /*7640*/  PRMT R15, R16, 0x7610, R15 ;  /* 0x00007610100f7816 */ /* 0x000fc6000000000f */
        /* <DEDUP_REMOVED lines=8> */
.L_x_195:
[----:B------:R-:W-:Y:S05]  /*76d0*/  BSYNC B0 ;  /* 0x0000000000007941 */ /* 0x000fea0003800000 */
.L_x_194:
[----:B-1---5:R-:W-:Y:S01]  /*76e0*/  IMAD.U32 R13, R15, 0x10000, RZ ;  /* 0x000100000f0d7824 */ /* 0x022fe200078e00ff */
[----:B------:R-:W-:Y:S01]  /*76f0*/  ISETP.GT.AND P6, PT, R10, 0x8, PT ;  /* 0x000000080a00780c */ /* 0x000fe20003fc4270 */
        /* <DEDUP_REMOVED lines=14> */
.L_x_197:
[----:B------:R-:W-:Y:S05]  /*77e0*/  BSYNC B0 ;  /* 0x0000000000007941 */ /* 0x000fea0003800000 */
.L_x_196:
        /* <DEDUP_REMOVED lines=14> */
.L_x_199:
[----:B------:R-:W-:Y:S05]  /*78d0*/  BSYNC B0 ;  /* 0x0000000000007941 */ /* 0x000fea0003800000 */
.L_x_198:
        /* <DEDUP_REMOVED lines=14> */
.L_x_201:
[----:B------:R-:W-:Y:S05]  /*79c0*/  BSYNC B0 ;  /* 0x0000000000007941 */ /* 0x000fea0003800000 */
.L_x_200:
        /* <DEDUP_REMOVED lines=14> */
.L_x_203:
[----:B------:R-:W-:Y:S05]  /*7ab0*/  BSYNC B0 ;  /* 0x0000000000007941 */ /* 0x000fea0003800000 */
.L_x_202:
[----:B-1---5:R-:W-:Y:S01]  /*7ac0*/  IMAD.U32 R13, R12, 0x10000, RZ ;  /* 0x000100000c0d7824 */ /* 0x022fe200078e00ff */
[----:B------:R-:W-:Y:S01]  /*7ad0*/  ISETP.GT.AND P6, PT, R10, 0x10, PT ;  /* 0x000000100a00780c */ /* 0x000fe20003fc4270 */
        /* <DEDUP_REMOVED lines=13> */
.L_x_205:
[----:B------:R-:W-:Y:S05]  /*7bb0*/  BSYNC B0 ;  /* 0x0000000000007941 */ /* 0x000fea0003800000 */
.L_x_204:
        /* <DEDUP_REMOVED lines=14> */
.L_x_207:
[----:B------:R-:W-:Y:S05]  /*7ca0*/  BSYNC B0 ;  /* 0x0000000000007941 */ /* 0x000fea0003800000 */
.L_x_206:
        /* <DEDUP_REMOVED lines=14> */
.L_x_209:
[----:B------:R-:W-:Y:S05]  /*7d90*/  BSYNC B0 ;  /* 0x0000000000007941 */ /* 0x000fea0003800000 */
.L_x_208:
        /* <DEDUP_REMOVED lines=14> */
.L_x_211:
[----:B------:R-:W-:Y:S05]  /*7e80*/  BSYNC B0 ;  /* 0x0000000000007941 */ /* 0x000fea0003800000 */
.L_x_210:
        /* <DEDUP_REMOVED lines=15> */
.L_x_213:
[----:B------:R-:W-:Y:S05]  /*7f80*/  BSYNC B0 ;  /* 0x0000000000007941 */ /* 0x000fea0003800000 */
.L_x_212:
        /* <DEDUP_REMOVED lines=14> */
.L_x_215:
[----:B------:R-:W-:Y:S05]  /*8070*/  BSYNC B0 ;  /* 0x0000000000007941 */ /* 0x000fea0003800000 */
.L_x_214:
        /* <DEDUP_REMOVED lines=15> */
.L_x_217:
[----:B------:R-:W-:Y:S05]  /*8170*/  BSYNC B0 ;  /* 0x0000000000007941 */ /* 0x000fea0003800000 */
.L_x_216:
        /* <DEDUP_REMOVED lines=14> */
.L_x_219:
[----:B------:R-:W-:Y:S05]  /*8260*/  BSYNC B0 ;  /* 0x0000000000007941 */ /* 0x000fea0003800000 */
.L_x_218:
[----:B-1---5:R-:W-:Y:S01]  /*8270*/  IMAD.U32 R13, R12, 0x10000, RZ ;  /* 0x000100000c0d7824 */ /* 0x022fe200078e00ff */
[----:B------:R-:W-:Y:S01]  /*8280*/  ISETP.GT.AND P6, PT, R10, 0x20, PT ;  /* 0x000000200a00780c */ /* 0x000fe20003fc4270 */
[----:B------:R-:W-:Y:S02]  /*8290*/  BSSY B0, `(.L_x_220) ;  /* 0x000000a000007945 */ /* 0x000fe40003800000 */
[----:B------:R-:W-:-:S04]  /*82a0*/  FMUL R20, R13, R14 ;  /* 0x0000000e0d147220 */ /* 0x000fc80000400000 */
[----:B------:R-:W-:-:S05]  /*82b0*/  FFMA R20, R41, R11, R20 ;  /* 0x0000000b29147223 */ /* 0x000fca0000000014 */
[----:B------:R-:W-:-:S05]  /*82c0*/  F2FP.BF16.F32.PACK_AB R20, RZ, R20 ;  /* 0x00000014ff14723e */ /* 0x000fca00000010ff */
[----:B------:R1:W-:Y:S01]  /*82d0*/  @P5 STG.E.U16 desc[UR12][R24.64], R20 ;  /* 0x0000001418005986 */ /* 0x0003e2000c10150c */
[----:B------:R-:W-:-:S13]  /*82e0*/  ISETP.GT.AND P5, PT, R0, 0xc8, P6 ;  /* 0x000000c80000780c */ /* 0x000fda00037a4270 */
[----:B-1----:R-:W-:Y:S05]  /*82f0*/  @!P5 BRA `(.L_x_221) ;  /* 0x00000000000cd947 */ /* 0x002fea0003800000 */
[----:B------:R-:W-:-:S04]  /*8300*/  IADD3 R12, P6, R8, UR14, RZ ;  /* 0x0000000e080c7c10 */ /* 0x000fc8000ffde0ff */
[----:B------:R-:W-:-:S05]  /*8310*/  IADD3.X R13, R9, UR4, RZ, P6, !PT ;  /* 0x00000004090d7c10 */ /* 0x000fca000b7fe4ff */
[----:B------:R1:W5:Y:S04]  /*8320*/  LDG.E.LTC128B.U16 R12, desc[UR12][R12.64] ;  /* 0x0000000c0c0c7981 */ /* 0x000368000c1e1520 */
.L_x_221:
[----:B------:R-:W-:Y:S05]  /*8330*/  BSYNC B0 ;  /* 0x0000000000007941 */ /* 0x000fea0003800000 */
.L_x_220:
        /* <DEDUP_REMOVED lines=12> */
.L_x_223:
[----:B------:R-:W-:Y:S05]  /*8400*/  BSYNC B0 ;  /* 0x0000000000007941 */ /* 0x000fea0003800000 */
.L_x_222:
        /* <DEDUP_REMOVED lines=15> */
.L_x_225:
[----:B------:R-:W-:Y:S05]  /*8500*/  BSYNC B0 ;  /* 0x0000000000007941 */ /* 0x000fea0003800000 */
.L_x_224:
[----:B-1---5:R-:W-:Y:S01]  /*8510*/  IMAD.U32 R13, R12, 0x10000, RZ ;  /* 0x000100000c0d7824 */ /* 0x022fe200078e00ff */
        /* <DEDUP_REMOVED lines=12> */
.L_x_227:
[----:B------:R-:W-:Y:S05]  /*85e0*/  BSYNC B0 ;  /* 0x0000000000007941 */ /* 0x000fea0003800000 */
.L_x_226:
[----:B-1---5:R-:W-:Y:S01]  /*85f0*/  IMAD.U32 R13, R12, 0x10000, RZ ;  /* 0x000100000c0d7824 */ /* 0x022fe200078e00ff */
[----:B------:R-:W-:Y:S01]  /*8600*/  ISETP.GT.AND P6, PT, R10, 0x28, PT ;  /* 0x000000280a00780c */ /* 0x000fe20003fc4270 */
[----:B------:R-:W-:Y:S02]  /*8610*/  BSSY B0, `(.L_x_228) ;  /* 0x000000c000007945 */ /* 0x000fe40003800000 */
[----:B------:R-:W-:Y:S01]  /*8620*/  FMUL R10, R13, R14 ;  /* 0x0000000e0d0a7220 */ /* 0x000fe20000400000 */
[----:B------:R-:W-:-:S03]  /*8630*/  ISETP.GT.AND P6, PT, R0, 0xc8, P6 ;  /* 0x000000c80000780c */ /* 0x000fc600037c4270 */
[----:B------:R-:W-:-:S05]  /*8640*/  FFMA R10, R45, R11, R10 ;  /* 0x0000000b2d0a7223 */ /* 0x000fca000000000a */
[----:B------:R-:W-:-:S04]  /*8650*/  F2FP.BF16.F32.PACK_AB R10, RZ, R10 ;  /* 0x0000000aff0a723e */ /* 0x000fc800000010ff */
[----:B------:R-:W-:Y:S02]  /*8660*/  PRMT R13, R10, 0x7610, R13 ;  /* 0x000076100a0d7816 */ /* 0x000fe4000000000d */
[----:B------:R-:W-:-:S03]  /*8670*/  PRMT R10, R12, 0x7610, R10 ;  /* 0x000076100c0a7816 */ /* 0x000fc6000000000a */
[----:B------:R1:W-:Y:S01]  /*8680*/  @P5 STG.E.U16 desc[UR12][R18.64], R13 ;  /* 0x0000000d12005986 */ /* 0x0003e2000c10150c */
[----:B------:R-:W-:Y:S05]  /*8690*/  @!P6 BRA `(.L_x_229) ;  /* 0x00000000000ce947 */ /* 0x000fea0003800000 */
[----:B------:R-:W-:-:S04]  /*86a0*/  IADD3 R12, P5, R8, UR10, RZ ;  /* 0x0000000a080c7c10 */ /* 0x000fc8000ffbe0ff */
[----:B-1----:R-:W-:-:S05]  /*86b0*/  IADD3.X R13, R9, UR4, RZ, P5, !PT ;  /* 0x00000004090d7c10 */ /* 0x002fca000affe4ff */
[----:B------:R3:W5:Y:S04]  /*86c0*/  LDG.E.LTC128B.U16 R10, desc[UR12][R12.64] ;  /* 0x0000000c0c0a7981 */ /* 0x000768000c1e1520 */
.L_x_229:
[----:B------:R-:W-:Y:S05]  /*86d0*/  BSYNC B0 ;  /* 0x0000000000007941 */ /* 0x000fea0003800000 */
.L_x_228:
[----:B-1-3-5:R-:W-:Y:S01]  /*86e0*/  IMAD.U32 R13, R10, 0x10000, RZ ;  /* 0x000100000a0d7824 */ /* 0x02afe200078e00ff */
[----:B------:R-:W-:Y:S01]  /*86f0*/  IADD3 R12, P5, R6, R101, RZ ;  /* 0x00000065060c7210 */ /* 0x000fe20007fbe0ff */
[----:B------:R-:W-:Y:S01]  /*8700*/  BSSY B0, `(.L_x_230) ;  /* 0x000000b000007945 */ /* 0x000fe20003800000 */
[----:B------:R-:W-:Y:S01]  /*8710*/  ISETP.GT.AND P4, PT, R0, 0xc8, P4 ;  /* 0x000000c80000780c */ /* 0x000fe20002784270 */
[----:B------:R-:W-:-:S04]  /*8720*/  FMUL R13, R13, R14 ;  /* 0x0000000e0d0d7220 */ /* 0x000fc80000400000 */
[----:B------:R-:W-:-:S05]  /*8730*/  FFMA R13, R46, R11, R13 ;  /* 0x0000000b2e0d7223 */ /* 0x000fca000000000d */
[----:B------:R-:W-:Y:S01]  /*8740*/  F2FP.BF16.F32.PACK_AB R15, RZ, R13 ;  /* 0x0000000dff0f723e */ /* 0x000fe200000010ff */
[----:B------:R-:W-:-:S05]  /*8750*/  IMAD.X R13, R7, 0x1, R21, P5 ;  /* 0x00000001070d7824 */ /* 0x000fca00028e0615 */
[----:B------:R1:W-:Y:S01]  /*8760*/  @P6 STG.E.U16 desc[UR12][R12.64], R15 ;  /* 0x0000000f0c006986 */ /* 0x0003e2000c10150c */
[----:B------:R-:W-:Y:S05]  /*8770*/  @!P4 BRA `(.L_x_231) ;  /* 0x00000000000cc947 */ /* 0x000fea0003800000 */
[----:B-1----:R-:W-:-:S04]  /*8780*/  IADD3 R12, P5, R8, UR9, RZ ;  /* 0x00000009080c7c10 */ /* 0x002fc8000ffbe0ff */
[----:B------:R-:W-:-:S05]  /*8790*/  IADD3.X R13, R9, UR4, RZ, P5, !PT ;  /* 0x00000004090d7c10 */ /* 0x000fca000affe4ff */
[----:B------:R3:W5:Y:S04]  /*87a0*/  LDG.E.LTC128B.U16 R10, desc[UR12][R12.64] ;  /* 0x0000000c0c0a7981 */ /* 0x000768000c1e1520 */
.L_x_231:
[----:B------:R-:W-:Y:S05]  /*87b0*/  BSYNC B0 ;  /* 0x0000000000007941 */ /* 0x000fea0003800000 */
.L_x_230:
[----:B-1-3-5:R-:W-:Y:S01]  /*87c0*/  IMAD.U32 R13, R10, 0x10000, RZ ;  /* 0x000100000a0d7824 */ /* 0x02afe200078e00ff */
[----:B------:R-:W-:Y:S01]  /*87d0*/  ISETP.GT.AND P5, PT, R0, 0xc0, P3 ;  /* 0x000000c00000780c */ /* 0x000fe20001fa4270 */
[----:B------:R-:W-:Y:S02]  /*87e0*/  BSSY B0, `(.L_x_232) ;  /* 0x000000b000007945 */ /* 0x000fe40003800000 */
[----:B------:R-:W-:-:S04]  /*87f0*/  FMUL R12, R13, R14 ;  /* 0x0000000e0d0c7220 */ /* 0x000fc80000400000 */
[----:B------:R-:W-:Y:S01]  /*8800*/  FFMA R47, R47, R11, R12 ;  /* 0x0000000b2f2f7223 */ /* 0x000fe2000000000c */
[----:B------:R-:W-:-:S04]  /*8810*/  IADD3 R12, P6, R6, R103, RZ ;  /* 0x00000067060c7210 */ /* 0x000fc80007fde0ff */
[----:B------:R-:W-:Y:S01]  /*8820*/  F2FP.BF16.F32.PACK_AB R47, RZ, R47 ;  /* 0x0000002fff2f723e */ /* 0x000fe200000010ff */
[----:B------:R-:W-:-:S05]  /*8830*/  IMAD.X R13, R7, 0x1, R21, P6 ;  /* 0x00000001070d7824 */ /* 0x000fca00030e0615 */
[----:B------:R1:W-:Y:S01]  /*8840*/  @P4 STG.E.U16 desc[UR12][R12.64], R47 ;  /* 0x0000002f0c004986 */ /* 0x0003e2000c10150c */
[----:B------:R-:W-:Y:S05]  /*8850*/  @!P5 BRA `(.L_x_233) ;  /* 0x00000000000cd947 */ /* 0x000fea0003800000 */
[----:B-1----:R-:W-:-:S04]  /*8860*/  IADD3 R12, P4, R4, UR8, RZ ;  /* 0x00000008040c7c10 */ /* 0x002fc8000ff9e0ff */
[----:B------:R-:W-:-:S05]  /*8870*/  IADD3.X R13, R5, UR4, RZ, P4, !PT ;  /* 0x00000004050d7c10 */ /* 0x000fca000a7fe4ff */
[----:B------:R3:W5:Y:S04]  /*8880*/  LDG.E.LTC128B.U16 R10, desc[UR12][R12.64] ;  /* 0x0000000c0c0a7981 */ /* 0x000768000c1e1520 */
.L_x_233:
[----:B------:R-:W-:Y:S05]  /*8890*/  BSYNC B0 ;  /* 0x0000000000007941 */ /* 0x000fea0003800000 */
.L_x_232:
        /* <DEDUP_REMOVED lines=13> */
.L_x_235:
[----:B------:R-:W-:Y:S05]  /*8970*/  BSYNC B0 ;  /* 0x0000000000007941 */ /* 0x000fea0003800000 */
.L_x_234:
        /* <DEDUP_REMOVED lines=13> */
.L_x_237:
[----:B------:R-:W-:Y:S05]  /*8a50*/  BSYNC B0 ;  /* 0x0000000000007941 */ /* 0x000fea0003800000 */
.L_x_236:
        /* <DEDUP_REMOVED lines=13> */
.L_x_239:
[----:B------:R-:W-:Y:S05]  /*8b30*/  BSYNC B0 ;  /* 0x0000000000007941 */ /* 0x000fea0003800000 */
.L_x_238:
        /* <DEDUP_REMOVED lines=13> */
.L_x_241:
[----:B------:R-:W-:Y:S05]  /*8c10*/  BSYNC B0 ;  /* 0x0000000000007941 */ /* 0x000fea0003800000 */
.L_x_240:
[----:B-1-3-5:R-:W-:Y:S01]  /*8c20*/  IMAD.U32 R13, R10, 0x10000, RZ ;  /* 0x000100000a0d7824 */ /* 0x02afe200078e00ff */
[----:B------:R-:W-:Y:S01]  /*8c30*/  IADD3 R12, P4, R2, R109, RZ ;  /* 0x0000006d020c7210 */ /* 0x000fe20007f9e0ff */
[----:B------:R-:W-:Y:S01]  /*8c40*/  BSSY B0, `(.L_x_242) ;  /* 0x000000b000007945 */ /* 0x000fe20003800000 */
[----:B------:R-:W-:Y:S01]  /*8c50*/  ISETP.GT.AND P2, PT, R0, 0xc0, P0 ;  /* 0x000000c00000780c */ /* 0x000fe20000744270 */
[----:B------:R-:W-:-:S04]  /*8c60*/  FMUL R13, R13, R14 ;  /* 0x0000000e0d0d7220 */ /* 0x000fc80000400000 */
[----:B------:R-:W-:-:S05]  /*8c70*/  FFMA R13, R52, R11, R13 ;  /* 0x0000000b340d7223 */ /* 0x000fca000000000d */
[----:B------:R-:W-:Y:S01]  /*8c80*/  F2FP.BF16.F32.PACK_AB R15, RZ, R13 ;  /* 0x0000000dff0f723e */ /* 0x000fe200000010ff */
[----:B------:R-:W-:Y:S01]  /*8c90*/  IMAD.X R13, R3, 0x1, R21, P4 ;  /* 0x00000001030d7824 */ /* 0x000fe200020e0615 */
[----:B--2---:R-:W-:-:S04]  /*8ca0*/  IADD3 R4, P4, R4, UR5, RZ ;  /* 0x0000000504047c10 */ /* 0x004fc8000ff9e0ff */
[----:B------:R1:W-:Y:S01]  /*8cb0*/  @P3 STG.E.U16 desc[UR12][R12.64], R15 ;  /* 0x0000000f0c003986 */ /* 0x0003e2000c10150c */
[----:B------:R-:W-:Y:S01]  /*8cc0*/  IADD3.X R5, R5, UR4, RZ, P4, !PT ;  /* 0x0000000405057c10 */ /* 0x000fe2000a7fe4ff */
[----:B------:R-:W-:Y:S07]  /*8cd0*/  @!P2 BRA `(.L_x_243) ;  /* 0x000000000004a947 */ /* 0x000fee0003800000 */
[----:B------:R2:W5:Y:S02]  /*8ce0*/  LDG.E.LTC128B.U16 R10, desc[UR12][R4.64] ;  /* 0x0000000c040a7981 */ /* 0x000564000c1e1520 */
.L_x_243:
[----:B------:R-:W-:Y:S05]  /*8cf0*/  BSYNC B0 ;  /* 0x0000000000007941 */ /* 0x000fea0003800000 */
.L_x_242:
[----:B--2--5:R-:W-:Y:S01]  /*8d00*/  IMAD.U32 R5, R10, 0x10000, RZ ;  /* 0x000100000a057824 */ /* 0x024fe200078e00ff */
[----:B------:R-:W-:Y:S01]  /*8d10*/  IADD3 R2, P3, R2, R111, RZ ;  /* 0x0000006f02027210 */ /* 0x000fe20007f7e0ff */
[----:B------:R-:W-:Y:S01]  /*8d20*/  BSSY B0, `(.L_x_244) ;  /* 0x000000b000007945 */ /* 0x000fe20003800000 */
[----:B------:R-:W-:Y:S01]  /*8d30*/  ISETP.GT.AND P1, PT, R0, 0xc8, P1 ;  /* 0x000000c80000780c */ /* 0x000fe20000f24270 */
[----:B------:R-:W-:Y:S02]  /*8d40*/  FMUL R4, R5, R14 ;  /* 0x0000000e05047220 */ /* 0x000fe40000400000 */
[----:B------:R-:W-:Y:S02]  /*8d50*/  IMAD.X R3, R3, 0x1, R21, P3 ;  /* 0x0000000103037824 */ /* 0x000fe400018e0615 */
[----:B------:R-:W-:-:S05]  /*8d60*/  FFMA R4, R53, R11, R4 ;  /* 0x0000000b35047223 */ /* 0x000fca0000000004 */
[----:B------:R-:W-:-:S05]  /*8d70*/  F2FP.BF16.F32.PACK_AB R4, RZ, R4 ;  /* 0x00000004ff04723e */ /* 0x000fca00000010ff */
[----:B------:R2:W-:Y:S01]  /*8d80*/  @P2 STG.E.U16 desc[UR12][R2.64], R4 ;  /* 0x0000000402002986 */ /* 0x0005e2000c10150c */
[----:B------:R-:W-:Y:S05]  /*8d90*/  @!P1 BRA `(.L_x_245) ;  /* 0x00000000000c9947 */ /* 0x000fea0003800000 */
[----:B--2---:R-:W-:-:S04]  /*8da0*/  IADD3 R2, P2, R8, UR6, RZ ;  /* 0x0000000608027c10 */ /* 0x004fc8000ff5e0ff */
[----:B------:R-:W-:-:S05]  /*8db0*/  IADD3.X R3, R9, UR4, RZ, P2, !PT ;  /* 0x0000000409037c10 */ /* 0x000fca00097fe4ff */
[----:B------:R3:W5:Y:S04]  /*8dc0*/  LDG.E.LTC128B.U16 R10, desc[UR12][R2.64] ;  /* 0x0000000c020a7981 */ /* 0x000768000c1e1520 */
.L_x_245:
[----:B------:R-:W-:Y:S05]  /*8dd0*/  BSYNC B0 ;  /* 0x0000000000007941 */ /* 0x000fea0003800000 */
.L_x_244:
[----:B--23-5:R-:W-:Y:S01]  /*8de0*/  IMAD.U32 R3, R10, 0x10000, RZ ;  /* 0x000100000a037824 */ /* 0x02cfe200078e00ff */
[----:B------:R-:W-:Y:S01]  /*8df0*/  IADD3 R2, P2, R6, R109, RZ ;  /* 0x0000006d06027210 */ /* 0x000fe20007f5e0ff */
[----:B------:R-:W-:Y:S01]  /*8e00*/  BSSY B0, `(.L_x_246) ;  /* 0x000000c000007945 */ /* 0x000fe20003800000 */
[----:B------:R-:W-:Y:S01]  /*8e10*/  ISETP.GT.AND P0, PT, R0, 0xc8, P0 ;  /* 0x000000c80000780c */ /* 0x000fe20000704270 */
[----:B------:R-:W-:-:S04]  /*8e20*/  FMUL R3, R3, R14 ;  /* 0x0000000e03037220 */ /* 0x000fc80000400000 */
[----:B------:R-:W-:-:S05]  /*8e30*/  FFMA R3, R54, R11, R3 ;  /* 0x0000000b36037223 */ /* 0x000fca0000000003 */
[----:B------:R-:W-:Y:S01]  /*8e40*/  F2FP.BF16.F32.PACK_AB R5, RZ, R3 ;  /* 0x00000003ff05723e */ /* 0x000fe200000010ff */
[----:B------:R-:W-:Y:S01]  /*8e50*/  IMAD.X R3, R7, 0x1, R21, P2 ;  /* 0x0000000107037824 */ /* 0x000fe200010e0615 */
[----:B------:R-:W-:Y:S02]  /*8e60*/  IADD3 R4, P2, R8, UR5, RZ ;  /* 0x0000000508047c10 */ /* 0x000fe4000ff5e0ff */
[----:B------:R-:W-:Y:S02]  /*8e70*/  PRMT R0, R5, 0x7610, R0 ;  /* 0x0000761005007816 */ /* 0x000fe40000000000 */
[----:B------:R-:W-:-:S03]  /*8e80*/  IADD3.X R5, R9, UR4, RZ, P2, !PT ;  /* 0x0000000409057c10 */ /* 0x000fc600097fe4ff */
[----:B------:R2:W-:Y:S01]  /*8e90*/  @P1 STG.E.U16 desc[UR12][R2.64], R0 ;  /* 0x0000000002001986 */ /* 0x0005e2000c10150c */
[----:B------:R-:W-:Y:S05]  /*8ea0*/  @!P0 BRA `(.L_x_247) ;  /* 0x0000000000048947 */ /* 0x000fea0003800000 */
[----:B------:R3:W5:Y:S02]  /*8eb0*/  LDG.E.LTC128B.U16 R10, desc[UR12][R4.64] ;  /* 0x0000000c040a7981 */ /* 0x000764000c1e1520 */
.L_x_247:
[----:B------:R-:W-:Y:S05]  /*8ec0*/  BSYNC B0 ;  /* 0x0000000000007941 */ /* 0x000fea0003800000 */
.L_x_246:
[----:B--2--5:R-:W-:Y:S01]  /*8ed0*/  IMAD.U32 R3, R10, 0x10000, RZ ;  /* 0x000100000a037824 */ /* 0x024fe200078e00ff */
[----:B------:R-:W-:-:S03]  /*8ee0*/  IADD3 R2, P1, R6, R111, RZ ;  /* 0x0000006f06027210 */ /* 0x000fc60007f3e0ff */
[----:B------:R-:W-:-:S04]  /*8ef0*/  FMUL R14, R3, R14 ;  /* 0x0000000e030e7220 */ /* 0x000fc80000400000 */
[----:B------:R-:W-:Y:S01]  /*8f00*/  FFMA R14, R55, R11, R14 ;  /* 0x0000000b370e7223 */ /* 0x000fe2000000000e */
[----:B------:R-:W-:Y:S06]  /*8f10*/  @!P0 EXIT ;  /* 0x000000000000894d */ /* 0x000fec0003800000 */
[----:B------:R-:W-:Y:S01]  /*8f20*/  F2FP.BF16.F32.PACK_AB R14, RZ, R14 ;  /* 0x0000000eff0e723e */ /* 0x000fe200000010ff */
[----:B------:R-:W-:-:S05]  /*8f30*/  IMAD.X R3, R7, 0x1, R21, P1 ;  /* 0x0000000107037824 */ /* 0x000fca00008e0615 */
[----:B------:R-:W-:Y:S01]  /*8f40*/  STG.E.U16 desc[UR12][R2.64], R14 ;  /* 0x0000000e02007986 */ /* 0x000fe2000c10150c */
[----:B------:R-:W-:Y:S05]  /*8f50*/  EXIT ;  /* 0x000000000000794d */ /* 0x000fea0003800000 */
.L_x_27:
[----:B------:R-:W-:Y:S01]  /*8f60*/  ULDC.64 UR4, c[0x0][0x5c8] ;  /* 0x0001720000047ab9 */ /* 0x000fe20000000a00 */
[-C--:B------:R-:W-:Y:S01]  /*8f70*/  FMUL R120, R120, R11.reuse ;  /* 0x0000000b78787220 */ /* 0x080fe20000400000 */
[----:B------:R-:W-:Y:S01]  /*8f80*/  LEA R2, P1, R18, UR4, 0x1 ;  /* 0x0000000412027c11 */ /* 0x000fe2000f8208ff */
[-C--:B------:R-:W-:Y:S01]  /*8f90*/  FMUL R121, R121, R11.reuse ;  /* 0x0000000b79797220 */ /* 0x080fe20000400000 */
[----:B------:R-:W-:Y:S01]  /*8fa0*/  ISETP.GT.AND P4, PT, R10, 0x1, PT ;  /* 0x000000010a00780c */ /* 0x000fe20003f84270 */
[-C--:B------:R-:W-:Y:S01]  /*8fb0*/  FMUL R122, R122, R11.reuse ;  /* 0x0000000b7a7a7220 */ /* 0x080fe20000400000 */
[----:B------:R-:W-:Y:S01]  /*8fc0*/  F2FP.BF16.F32.PACK_AB R120, RZ, R120 ;  /* 0x00000078ff78723e */ /* 0x000fe200000010ff */
[-C--:B------:R-:W-:Y:S01]  /*8fd0*/  FMUL R123, R123, R11.reuse ;  /* 0x0000000b7b7b7220 */ /* 0x080fe20000400000 */
[----:B------:R-:W-:Y:S01]  /*8fe0*/  LEA.HI.X R3, R18, UR5, R21, 0x1, P1 ;  /* 0x0000000512037c11 */ /* 0x000fe200088f0c15 */
[-C--:B------:R-:W-:Y:S01]  /*8ff0*/  FMUL R124, R124, R11.reuse ;  /* 0x0000000b7c7c7220 */ /* 0x080fe20000400000 */
[----:B------:R-:W-:Y:S01]  /*9000*/  ISETP.GT.AND P2, PT, R10, RZ, PT ;  /* 0x000000ff0a00720c */ /* 0x000fe20003f44270 */
[-C--:B------:R-:W-:Y:S01]  /*9010*/  FMUL R125, R125, R11.reuse ;  /* 0x0000000b7d7d7220 */ /* 0x080fe20000400000 */
[C---:B------:R-:W-:Y:S01]  /*9020*/  ISETP.GT.AND P1, PT, R0.reuse, RZ, P4 ;  /* 0x000000ff0000720c */ /* 0x040fe20002724270 */
[----:B------:R-:W-:Y:S01]  /*9030*/  @P0 STG.E.U16 desc[UR12][R2.64], R120 ;  /* 0x0000007802000986 */ /* 0x000fe2000c10150c */
[----:B------:R-:W-:Y:S01]  /*9040*/  ISETP.GT.AND P2, PT, R0, 0x8, P2 ;  /* 0x000000080000780c */ /* 0x000fe20001744270 */
[-C--:B------:R-:W-:Y:S01]  /*9050*/  FMUL R126, R126, R11.reuse ;  /* 0x0000000b7e7e7220 */ /* 0x080fe20000400000 */
[----:B------:R-:W-:Y:S01]  /*9060*/  ISETP.GT.AND P0, PT, R0, 0x8, P4 ;  /* 0x000000080000780c */ /* 0x000fe20002704270 */
[-C--:B------:R-:W-:Y:S01]  /*9070*/  FMUL R127, R127, R11.reuse ;  /* 0x0000000b7f7f7220 */ /* 0x080fe20000400000 */
[----:B------:R-:W-:Y:S01]  /*9080*/  SHF.L.U64.HI R15, R16, 0x1, R15 ;  /* 0x00000001100f7819 */ /* 0x000fe2000001020f */
[-C--:B------:R-:W-:Y:S01]  /*9090*/  FMUL R128, R128, R11.reuse ;  /* 0x0000000b80807220 */ /* 0x080fe20000400000 */
[----:B------:R-:W-:Y:S01]  /*90a0*/  LEA R4, P3, R16, R2, 0x1 ;  /* 0x0000000210047211 */ /* 0x000fe200078608ff */
[----:B------:R-:W-:Y:S01]  /*90b0*/  FMUL R129, R129, R11 ;  /* 0x0000000b81817220 */ /* 0x000fe20000400000 */
[----:B------:R-:W-:Y:S01]  /*90c0*/  F2FP.BF16.F32.PACK_AB R121, RZ, R121 ;  /* 0x00000079ff79723e */ /* 0x000fe200000010ff */
[----:B------:R-:W-:Y:S01]  /*90d0*/  FMUL R130, R130, R11 ;  /* 0x0000000b82827220 */ /* 0x000fe20000400000 */
[----:B------:R-:W-:Y:S01]  /*90e0*/  F2FP.BF16.F32.PACK_AB R122, RZ, R122 ;  /* 0x0000007aff7a723e */ /* 0x000fe200000010ff */
[----:B------:R-:W-:Y:S01]  /*90f0*/  IMAD.X R5, R15, 0x1, R3, P3 ;  /* 0x000000010f057824 */ /* 0x000fe200018e0603 */
[----:B------:R-:W-:Y:S01]  /*9100*/  F2FP.BF16.F32.PACK_AB R123, RZ, R123 ;  /* 0x0000007bff7b723e */ /* 0x000fe200000010ff */
[----:B------:R-:W-:Y:S01]  /*9110*/  @P1 STG.E.U16 desc[UR12][R2.64+0x2], R121 ;  /* 0x0000027902001986 */ /* 0x000fe2000c10150c */
[C---:B------:R-:W-:Y:S01]  /*9120*/  ISETP.GT.AND P5, PT, R10.reuse, 0x8, PT ;  /* 0x000000080a00780c */ /* 0x040fe20003fa4270 */
[-C--:B------:R-:W-:Y:S01]  /*9130*/  FMUL R131, R131, R11.reuse ;  /* 0x0000000b83837220 */ /* 0x080fe20000400000 */
[----:B------:R-:W-:Y:S01]  /*9140*/  ISETP.GT.AND P4, PT, R10, 0x9, PT ;  /* 0x000000090a00780c */ /* 0x000fe20003f84270 */
[----:B------:R-:W-:Y:S01]  /*9150*/  @P2 STG.E.U16 desc[UR12][R4.64], R122 ;  /* 0x0000007a04002986 */ /* 0x000fe2000c10150c */
[----:B------:R-:W-:Y:S01]  /*9160*/  ISETP.GT.AND P1, PT, R0, RZ, P5 ;  /* 0x000000ff0000720c */ /* 0x000fe20002f24270 */
[----:B------:R-:W-:Y:S01]  /*9170*/  IMAD.SHL.U32 R9, R12, 0x80, RZ ;  /* 0x000000800c097824 */ /* 0x000fe200078e00ff */
[C---:B------:R-:W-:Y:S01]  /*9180*/  ISETP.GT.AND P2, PT, R0.reuse, RZ, P4 ;  /* 0x000000ff0000720c */ /* 0x040fe20002744270 */
[----:B------:R-:W-:Y:S01]  /*9190*/  @P0 STG.E.U16 desc[UR12][R4.64+0x2], R123 ;  /* 0x0000027b04000986 */ /* 0x000fe2000c10150c */
[----:B------:R-:W-:Y:S01]  /*91a0*/  ISETP.GT.AND P0, PT, R0, 0x8, P5 ;  /* 0x000000080000780c */ /* 0x000fe20002f04270 */
[-C--:B------:R-:W-:Y:S01]  /*91b0*/  FMUL R132, R132, R11.reuse ;  /* 0x0000000b84847220 */ /* 0x080fe20000400000 */
[----:B------:R-:W-:Y:S01]  /*91c0*/  F2FP.BF16.F32.PACK_AB R124, RZ, R124 ;  /* 0x0000007cff7c723e */ /* 0x000fe200000010ff */
[----:B------:R-:W-:Y:S01]  /*91d0*/  FMUL R133, R133, R11 ;  /* 0x0000000b85857220 */ /* 0x000fe20000400000 */
[----:B------:R-:W-:Y:S01]  /*91e0*/  F2FP.BF16.F32.PACK_AB R125, RZ, R125 ;  /* 0x0000007dff7d723e */ /* 0x000fe200000010ff */
[-C--:B------:R-:W-:Y:S01]  /*91f0*/  FMUL R134, R134, R11.reuse ;  /* 0x0000000b86867220 */ /* 0x080fe20000400000 */
[----:B------:R-:W-:Y:S01]  /*9200*/  F2FP.BF16.F32.PACK_AB R126, RZ, R126 ;  /* 0x0000007eff7e723e */ /* 0x000fe200000010ff */
[-C--:B------:R-:W-:Y:S01]  /*9210*/  FMUL R135, R135, R11.reuse ;  /* 0x0000000b87877220 */ /* 0x080fe20000400000 */
[----:B------:R-:W-:Y:S01]  /*9220*/  ISETP.GT.AND P3, PT, R10, 0x10, PT ;  /* 0x000000100a00780c */ /* 0x000fe20003f64270 */
[----:B------:R-:W-:Y:S01]  /*9230*/  @P1 STG.E.U16 desc[UR12][R2.64+0x10], R124 ;  /* 0x0000107c02001986 */ /* 0x000fe2000c10150c */
[----:B------:R-:W-:Y:S01]  /*9240*/  ISETP.GT.AND P1, PT, R0, 0x8, P4 ;  /* 0x000000080000780c */ /* 0x000fe20002724270 */
[----:B------:R-:W-:Y:S01]  /*9250*/  FMUL R136, R136, R11 ;  /* 0x0000000b88887220 */ /* 0x000fe20000400000 */
[----:B------:R-:W-:Y:S01]  /*9260*/  F2FP.BF16.F32.PACK_AB R127, RZ, R127 ;  /* 0x0000007fff7f723e */ /* 0x000fe200000010ff */
[----:B------:R-:W-:Y:S01]  /*9270*/  @P2 STG.E.U16 desc[UR12][R2.64+0x12], R125 ;  /* 0x0000127d02002986 */ /* 0x000fe2000c10150c */
[----:B------:R-:W-:Y:S01]  /*9280*/  F2FP.BF16.F32.PACK_AB R128, RZ, R128 ;  /* 0x00000080ff80723e */ /* 0x000fe200000010ff */
[-C--:B------:R-:W-:Y:S01]  /*9290*/  FMUL R137, R137, R11.reuse ;  /* 0x0000000b89897220 */ /* 0x080fe20000400000 */
[----:B------:R-:W-:Y:S01]  /*92a0*/  ISETP.GT.AND P2, PT, R10, 0x11, PT ;  /* 0x000000110a00780c */ /* 0x000fe20003f44270 */
[----:B------:R-:W-:Y:S01]  /*92b0*/  @P0 STG.E.U16 desc[UR12][R4.64+0x10], R126 ;  /* 0x0000107e04000986 */ /* 0x000fe2000c10150c */
[----:B------:R-:W-:Y:S01]  /*92c0*/  ISETP.GT.AND P0, PT, R0, RZ, P3 ;  /* 0x000000ff0000720c */ /* 0x000fe20001f04270 */
[----:B------:R-:W-:Y:S01]  /*92d0*/  FMUL R138, R138, R11 ;  /* 0x0000000b8a8a7220 */ /* 0x000fe20000400000 */
[----:B------:R-:W-:Y:S01]  /*92e0*/  F2FP.BF16.F32.PACK_AB R129, RZ, R129 ;  /* 0x00000081ff81723e */ /* 0x000fe200000010ff */
[----:B------:R-:W-:Y:S01]  /*92f0*/  FMUL R139, R139, R11 ;  /* 0x0000000b8b8b7220 */ /* 0x000fe20000400000 */
[----:B------:R-:W-:Y:S01]  /*9300*/  F2FP.BF16.F32.PACK_AB R130, RZ, R130 ;  /* 0x00000082ff82723e */ /* 0x000fe200000010ff */
[----:B------:R-:W-:Y:S01]  /*9310*/  @P1 STG.E.U16 desc[UR12][R4.64+0x12], R127 ;  /* 0x0000127f04001986 */ /* 0x000fe2000c10150c */
[----:B------:R-:W-:Y:S01]  /*9320*/  F2FP.BF16.F32.PACK_AB R131, RZ, R131 ;  /* 0x00000083ff83723e */ /* 0x000fe200000010ff */
[-C--:B------:R-:W-:Y:S01]  /*9330*/  FMUL R140, R140, R11.reuse ;  /* 0x0000000b8c8c7220 */ /* 0x080fe20000400000 */
[----:B------:R-:W-:Y:S01]  /*9340*/  SHF.L.U64.HI R13, R12, 0x7, R13 ;  /* 0x000000070c0d7819 */ /* 0x000fe2000001020d */
[-C--:B------:R-:W-:Y:S01]  /*9350*/  FMUL R141, R141, R11.reuse ;  /* 0x0000000b8d8d7220 */ /* 0x080fe20000400000 */
[----:B------:R-:W-:Y:S01]  /*9360*/  LOP3.LUT R15, R9, 0x2, RZ, 0xfc, !PT ;  /* 0x00000002090f7812 */ /* 0x000fe200078efcff */
[-C--:B------:R-:W-:Y:S01]  /*9370*/  FMUL R142, R142, R11.reuse ;  /* 0x0000000b8e8e7220 */ /* 0x080fe20000400000 */
[----:B------:R-:W-:Y:S01]  /*9380*/  F2FP.BF16.F32.PACK_AB R132, RZ, R132 ;  /* 0x00000084ff84723e */ /* 0x000fe200000010ff */
[----:B------:R0:W-:Y:S01]  /*9390*/  @P0 STG.E.U16 desc[UR12][R2.64+0x20], R128 ;  /* 0x0000208002000986 */ /* 0x0001e2000c10150c */
[----:B------:R-:W-:Y:S01]  /*93a0*/  ISETP.GT.AND P0, PT, R0, RZ, P2 ;  /* 0x000000ff0000720c */ /* 0x000fe20001704270 */
[-C--:B------:R-:W-:Y:S01]  /*93b0*/  FMUL R143, R143, R11.reuse ;  /* 0x0000000b8f8f7220 */ /* 0x080fe20000400000 */
[----:B------:R-:W-:Y:S01]  /*93c0*/  ISETP.GT.AND P1, PT, R10, 0x19, PT ;  /* 0x000000190a00780c */ /* 0x000fe20003f24270 */
[----:B------:R-:W-:Y:S01]  /*93d0*/  FMUL R144, R144, R11 ;  /* 0x0000000b90907220 */ /* 0x000fe20000400000 */
[----:B------:R-:W-:Y:S01]  /*93e0*/  F2FP.BF16.F32.PACK_AB R133, RZ, R133 ;  /* 0x00000085ff85723e */ /* 0x000fe200000010ff */
[-C--:B------:R-:W-:Y:S01]  /*93f0*/  FMUL R145, R145, R11.reuse ;  /* 0x0000000b91917220 */ /* 0x080fe20000400000 */
[----:B------:R-:W-:Y:S01]  /*9400*/  F2FP.BF16.F32.PACK_AB R134, RZ, R134 ;  /* 0x00000086ff86723e */ /* 0x000fe200000010ff */
[----:B------:R-:W-:Y:S01]  /*9410*/  FMUL R146, R146, R11 ;  /* 0x0000000b92927220 */ /* 0x000fe20000400000 */
[----:B------:R-:W-:Y:S01]  /*9420*/  F2FP.BF16.F32.PACK_AB R135, RZ, R135 ;  /* 0x00000087ff87723e */ /* 0x000fe200000010ff */
[-C--:B------:R-:W-:Y:S01]  /*9430*/  FMUL R147, R147, R11.reuse ;  /* 0x0000000b93937220 */ /* 0x080fe20000400000 */
[----:B------:R-:W-:Y:S01]  /*9440*/  F2FP.BF16.F32.PACK_AB R136, RZ, R136 ;  /* 0x00000088ff88723e */ /* 0x000fe200000010ff */
[----:B------:R-:W-:Y:S01]  /*9450*/  FMUL R148, R148, R11 ;  /* 0x0000000b94947220 */ /* 0x000fe20000400000 */
[----:B------:R-:W-:Y:S01]  /*9460*/  F2FP.BF16.F32.PACK_AB R137, RZ, R137 ;  /* 0x00000089ff89723e */ /* 0x000fe200000010ff */
[----:B------:R1:W-:Y:S01]  /*9470*/  @P0 STG.E.U16 desc[UR12][R2.64+0x22], R129 ;  /* 0x0000228102000986 */ /* 0x0003e2000c10150c */
[----:B------:R-:W-:Y:S01]  /*9480*/  ISETP.GT.AND P0, PT, R0, 0x8, P3 ;  /* 0x000000080000780c */ /* 0x000fe20001f04270 */
[-C--:B------:R-:W-:Y:S01]  /*9490*/  FMUL R149, R149, R11.reuse ;  /* 0x0000000b95957220 */ /* 0x080fe20000400000 */
[----:B------:R-:W-:Y:S01]  /*94a0*/  F2FP.BF16.F32.PACK_AB R138, RZ, R138 ;  /* 0x0000008aff8a723e */ /* 0x000fe200000010ff */
[----:B------:R-:W-:Y:S01]  /*94b0*/  FMUL R150, R150, R11 ;  /* 0x0000000b96967220 */ /* 0x000fe20000400000 */
[----:B------:R-:W-:Y:S01]  /*94c0*/  F2FP.BF16.F32.PACK_AB R139, RZ, R139 ;  /* 0x0000008bff8b723e */ /* 0x000fe200000010ff */
[-C--:B------:R-:W-:Y:S01]  /*94d0*/  FMUL R151, R151, R11.reuse ;  /* 0x0000000b97977220 */ /* 0x080fe20000400000 */
[----:B------:R-:W-:Y:S01]  /*94e0*/  ISETP.GT.AND P5, PT, R10, 0x28, PT ;  /* 0x000000280a00780c */ /* 0x000fe20003fa4270 */
[-C--:B------:R-:W-:Y:S01]  /*94f0*/  FMUL R88, R88, R11.reuse ;  /* 0x0000000b58587220 */ /* 0x080fe20000400000 */
[----:B------:R-:W-:Y:S01]  /*9500*/  F2FP.BF16.F32.PACK_AB R140, RZ, R140 ;  /* 0x0000008cff8c723e */ /* 0x000fe200000010ff */
[-C--:B------:R-:W-:Y:S01]  /*9510*/  FMUL R89, R89, R11.reuse ;  /* 0x0000000b59597220 */ /* 0x080fe20000400000 */
[----:B------:R-:W-:Y:S01]  /*9520*/  ISETP.GT.AND P4, PT, R10, 0x29, PT ;  /* 0x000000290a00780c */ /* 0x000fe20003f84270 */
[----:B------:R-:W-:Y:S01]  /*9530*/  FMUL R90, R90, R11 ;  /* 0x0000000b5a5a7220 */ /* 0x000fe20000400000 */
[----:B------:R-:W-:Y:S01]  /*9540*/  F2FP.BF16.F32.PACK_AB R141, RZ, R141 ;  /* 0x0000008dff8d723e */ /* 0x000fe200000010ff */
[----:B------:R-:W-:Y:S01]  /*9550*/  @P0 STG.E.U16 desc[UR12][R4.64+0x20], R130 ;  /* 0x0000208204000986 */ /* 0x000fe2000c10150c */
[----:B------:R-:W-:Y:S01]  /*9560*/  ISETP.GT.AND P0, PT, R0, 0x8, P2 ;  /* 0x000000080000780c */ /* 0x000fe20001704270 */
[-C--:B------:R-:W-:Y:S01]  /*9570*/  FMUL R91, R91, R11.reuse ;  /* 0x0000000b5b5b7220 */ /* 0x080fe20000400000 */
[----:B------:R-:W-:Y:S01]  /*9580*/  ISETP.GT.AND P2, PT, R10, 0x18, PT ;  /* 0x000000180a00780c */ /* 0x000fe20003f44270 */
        /* <DEDUP_REMOVED lines=8> */
[----:B------:R-:W-:Y:S01]  /*9610*/  FMUL R96, R96, R11 ;  /* 0x0000000b60607220 */ /* 0x000fe20000400000 */
[----:B------:R-:W-:Y:S01]  /*9620*/  F2FP.BF16.F32.PACK_AB R145, RZ, R145 ;  /* 0x00000091ff91723e */ /* 0x000fe200000010ff */
[----:B------:R-:W-:Y:S01]  /*9630*/  @P0 STG.E.U16 desc[UR12][R4.64+0x22], R131 ;  /* 0x0000228304000986 */ /* 0x000fe2000c10150c */
[----:B------:R-:W-:Y:S01]  /*9640*/  IADD3 R6, P0, R9, R2, RZ ;  /* 0x0000000209067210 */ /* 0x000fe20007f1e0ff */
[-C--:B------:R-:W-:Y:S01]  /*9650*/  FMUL R97, R97, R11.reuse ;  /* 0x0000000b61617220 */ /* 0x080fe20000400000 */
[----:B------:R-:W-:Y:S01]  /*9660*/  F2FP.BF16.F32.PACK_AB R146, RZ, R146 ;  /* 0x00000092ff92723e */ /* 0x000fe200000010ff */
[----:B------:R-:W-:Y:S01]  /*9670*/  FMUL R98, R98, R11 ;  /* 0x0000000b62627220 */ /* 0x000fe20000400000 */
[----:B------:R-:W-:Y:S01]  /*9680*/  F2FP.BF16.F32.PACK_AB R147, RZ, R147 ;  /* 0x00000093ff93723e */ /* 0x000fe200000010ff */
[--C-:B------:R-:W-:Y:S01]  /*9690*/  IMAD.X R7, R13, 0x1, R3.reuse, P0 ;  /* 0x000000010d077824 */ /* 0x100fe200000e0603 */
[----:B------:R-:W-:Y:S01]  /*96a0*/  IADD3 R18, P0, R15, R2, RZ ;  /* 0x000000020f127210 */ /* 0x000fe20007f1e0ff */
[-C--:B------:R-:W-:Y:S01]  /*96b0*/  FMUL R99, R99, R11.reuse ;  /* 0x0000000b63637220 */ /* 0x080fe20000400000 */
[----:B------:R-:W-:Y:S01]  /*96c0*/  F2FP.BF16.F32.PACK_AB R148, RZ, R148 ;  /* 0x00000094ff94723e */ /* 0x000fe200000010ff */
[----:B------:R-:W-:Y:S01]  /*96d0*/  FMUL R100, R100, R11 ;  /* 0x0000000b64647220 */ /* 0x000fe20000400000 */
[----:B------:R-:W-:Y:S01]  /*96e0*/  F2FP.BF16.F32.PACK_AB R149, RZ, R149 ;  /* 0x00000095ff95723e */ /* 0x000fe200000010ff */
[----:B------:R-:W-:Y:S01]  /*96f0*/  IMAD.X R19, R13, 0x1, R3, P0 ;  /* 0x000000010d137824 */ /* 0x000fe200000e0603 */
[----:B------:R-:W-:Y:S01]  /*9700*/  ISETP.GT.AND P0, PT, R0, RZ, P2 ;  /* 0x000000ff0000720c */ /* 0x000fe20001704270 */
[-C--:B------:R-:W-:Y:S01]  /*9710*/  FMUL R101, R101, R11.reuse ;  /* 0x0000000b65657220 */ /* 0x080fe20000400000 */
[----:B------:R-:W-:Y:S01]  /*9720*/  F2FP.BF16.F32.PACK_AB R150, RZ, R150 ;  /* 0x00000096ff96723e */ /* 0x000fe200000010ff */
[----:B------:R-:W-:Y:S01]  /*9730*/  FMUL R102, R102, R11 ;  /* 0x0000000b66667220 */ /* 0x000fe20000400000 */
[----:B------:R-:W-:Y:S01]  /*9740*/  F2FP.BF16.F32.PACK_AB R151, RZ, R151 ;  /* 0x00000097ff97723e */ /* 0x000fe200000010ff */
[-C--:B------:R-:W-:Y:S01]  /*9750*/  FMUL R103, R103, R11.reuse ;  /* 0x0000000b67677220 */ /* 0x080fe20000400000 */
[----:B------:R-:W-:Y:S01]  /*9760*/  LOP3.LUT R21, R9, 0x10, RZ, 0xfc, !PT ;  /* 0x0000001009157812 */ /* 0x000fe200078efcff */
[-C--:B------:R-:W-:Y:S01]  /*9770*/  FMUL R104, R104, R11.reuse ;  /* 0x0000000b68687220 */ /* 0x080fe20000400000 */
[----:B------:R-:W-:Y:S01]  /*9780*/  F2FP.BF16.F32.PACK_AB R88, RZ, R88 ;  /* 0x00000058ff58723e */ /* 0x000fe200000010ff */
[-C--:B------:R-:W-:Y:S01]  /*9790*/  FMUL R105, R105, R11.reuse ;  /* 0x0000000b69697220 */ /* 0x080fe20000400000 */
[----:B------:R-:W-:Y:S01]  /*97a0*/  LOP3.LUT R23, R9, 0x12, RZ, 0xfc, !PT ;  /* 0x0000001209177812 */ /* 0x000fe200078efcff */
[----:B------:R-:W-:Y:S01]  /*97b0*/  FMUL R106, R106, R11 ;  /* 0x0000000b6a6a7220 */ /* 0x000fe20000400000 */
[----:B------:R-:W-:Y:S01]  /*97c0*/  F2FP.BF16.F32.PACK_AB R89, RZ, R89 ;  /* 0x00000059ff59723e */ /* 0x000fe200000010ff */
[----:B------:R-:W-:Y:S01]  /*97d0*/  @P0 STG.E.U16 desc[UR12][R2.64+0x30], R132 ;  /* 0x0000308402000986 */ /* 0x000fe2000c10150c */
[----:B------:R-:W-:Y:S01]  /*97e0*/  ISETP.GT.AND P0, PT, R0, RZ, P1 ;  /* 0x000000ff0000720c */ /* 0x000fe20000f04270 */
        /* <DEDUP_REMOVED lines=8> */
[-C--:B------:R-:W-:Y:S01]  /*9870*/  FMUL R111, R111, R11.reuse ;  /* 0x0000000b6f6f7220 */ /* 0x080fe20000400000 */
[----:B------:R-:W-:Y:S01]  /*9880*/  PRMT R8, R92, 0x7610, R8 ;  /* 0x000076105c087816 */ /* 0x000fe20000000008 */
[-C--:B------:R-:W-:Y:S01]  /*9890*/  FMUL R112, R112, R11.reuse ;  /* 0x0000000b70707220 */ /* 0x080fe20000400000 */
[----:B------:R-:W-:Y:S01]  /*98a0*/  F2FP.BF16.F32.PACK_AB R94, RZ, R94 ;  /* 0x0000005eff5e723e */ /* 0x000fe200000010ff */
[----:B------:R-:W-:Y:S01]  /*98b0*/  @P0 STG.E.U16 desc[UR12][R2.64+0x32], R133 ;  /* 0x0000328502000986 */ /* 0x000fe2000c10150c */
[----:B------:R-:W-:Y:S01]  /*98c0*/  ISETP.GT.AND P0, PT, R0, 0x8, P2 ;  /* 0x000000080000780c */ /* 0x000fe20001704270 */
        /* <DEDUP_REMOVED lines=26> */
[----:B------:R-:W-:Y:S01]  /*9a70*/  @P0 STG.E.U16 desc[UR12][R4.64+0x32], R135 ;  /* 0x0000328704000986 */ /* 0x000fe2000c10150c */
[----:B------:R-:W-:Y:S01]  /*9a80*/  ISETP.GT.AND P0, PT, R0, RZ, P2 ;  /* 0x000000ff0000720c */ /* 0x000fe20001704270 */
        /* <DEDUP_REMOVED lines=135> */
[----:B------:R-:W-:-:S02]  /*a300*/  F2FP.BF16.F32.PACK_AB R33, RZ, R33 ;  /* 0x00000021ff21723e */ /* 0x000fc400000010ff */
[----:B------:R-:W-:Y:S01]  /*a310*/  F2FP.BF16.F32.PACK_AB R34, RZ, R34 ;  /* 0x00000022ff22723e */ /* 0x000fe200000010ff */
[----:B------:R-:W-:Y:S01]  /*a320*/  @P0 STG.E.U16 desc[UR12][R2.64+0x62], R145 ;  /* 0x0000629102000986 */ /* 0x000fe2000c10150c */
[----:B------:R-:W-:Y:S02]  /*a330*/  ISETP.GT.AND P0, PT, R0, 0x8, P3 ;  /* 0x000000080000780c */ /* 0x000fe40001f04270 */
[----:B------:R-:W-:Y:S02]  /*a340*/  F2FP.BF16.F32.PACK_AB R35, RZ, R35 ;  /* 0x00000023ff23723e */ /* 0x000fe400000010ff */
[----:B------:R-:W-:Y:S02]  /*a350*/  F2FP.BF16.F32.PACK_AB R36, RZ, R36 ;  /* 0x00000024ff24723e */ /* 0x000fe400000010ff */
[----:B------:R-:W-:Y:S02]  /*a360*/  F2FP.BF16.F32.PACK_AB R37, RZ, R37 ;  /* 0x00000025ff25723e */ /* 0x000fe400000010ff */
[----:B------:R-:W-:-:S02]  /*a370*/  F2FP.BF16.F32.PACK_AB R38, RZ, R38 ;  /* 0x00000026ff26723e */ /* 0x000fc400000010ff */
[----:B------:R-:W-:Y:S02]  /*a380*/  F2FP.BF16.F32.PACK_AB R39, RZ, R39 ;  /* 0x00000027ff27723e */ /* 0x000fe400000010ff */
[----:B------:R-:W-:Y:S01]  /*a390*/  F2FP.BF16.F32.PACK_AB R40, RZ, R40 ;  /* 0x00000028ff28723e */ /* 0x000fe200000010ff */
[----:B------:R-:W-:Y:S01]  /*a3a0*/  @P0 STG.E.U16 desc[UR12][R4.64+0x60], R146 ;  /* 0x0000609204000986 */ /* 0x000fe2000c10150c */
[----:B------:R-:W-:Y:S02]  /*a3b0*/  ISETP.GT.AND P0, PT, R0, 0x8, P1 ;  /* 0x000000080000780c */ /* 0x000fe40000f04270 */
[----:B------:R-:W-:Y:S02]  /*a3c0*/  F2FP.BF16.F32.PACK_AB R41, RZ, R41 ;  /* 0x00000029ff29723e */ /* 0x000fe400000010ff */
[----:B------:R-:W-:Y:S02]  /*a3d0*/  F2FP.BF16.F32.PACK_AB R42, RZ, R42 ;  /* 0x0000002aff2a723e */ /* 0x000fe400000010ff */
[----:B------:R-:W-:-:S02]  /*a3e0*/  F2FP.BF16.F32.PACK_AB R43, RZ, R43 ;  /* 0x0000002bff2b723e */ /* 0x000fc400000010ff */
[----:B------:R-:W-:Y:S02]  /*a3f0*/  F2FP.BF16.F32.PACK_AB R44, RZ, R44 ;  /* 0x0000002cff2c723e */ /* 0x000fe400000010ff */
[----:B------:R-:W-:Y:S02]  /*a400*/  F2FP.BF16.F32.PACK_AB R45, RZ, R45 ;  /* 0x0000002dff2d723e */ /* 0x000fe400000010ff */
[----:B------:R-:W-:Y:S01]  /*a410*/  F2FP.BF16.F32.PACK_AB R46, RZ, R46 ;  /* 0x0000002eff2e723e */ /* 0x000fe200000010ff */
[----:B------:R-:W-:Y:S01]  /*a420*/  @P0 STG.E.U16 desc[UR12][R4.64+0x62], R147 ;  /* 0x0000629304000986 */ /* 0x000fe2000c10150c */
[----:B------:R-:W-:Y:S02]  /*a430*/  ISETP.GT.AND P0, PT, R0, RZ, P2 ;  /* 0x000000ff0000720c */ /* 0x000fe40001704270 */
[----:B------:R-:W-:Y:S02]  /*a440*/  F2FP.BF16.F32.PACK_AB R47, RZ, R47 ;  /* 0x0000002fff2f723e */ /* 0x000fe400000010ff */
[----:B------:R-:W-:-:S02]  /*a450*/  F2FP.BF16.F32.PACK_AB R48, RZ, R48 ;  /* 0x00000030ff30723e */ /* 0x000fc400000010ff */
[----:B------:R-:W-:Y:S02]  /*a460*/  F2FP.BF16.F32.PACK_AB R49, RZ, R49 ;  /* 0x00000031ff31723e */ /* 0x000fe400000010ff */
[----:B------:R-:W-:Y:S02]  /*a470*/  F2FP.BF16.F32.PACK_AB R50, RZ, R50 ;  /* 0x00000032ff32723e */ /* 0x000fe400000010ff */
[----:B------:R-:W-:Y:S02]  /*a480*/  F2FP.BF16.F32.PACK_AB R51, RZ, R51 ;  /* 0x00000033ff33723e */ /* 0x000fe400000010ff */
[----:B------:R-:W-:Y:S01]  /*a490*/  F2FP.BF16.F32.PACK_AB R52, RZ, R52 ;  /* 0x00000034ff34723e */ /* 0x000fe200000010ff */
[----:B------:R-:W-:Y:S01]  /*a4a0*/  @P0 STG.E.U16 desc[UR12][R2.64+0x70], R148 ;  /* 0x0000709402000986 */ /* 0x000fe2000c10150c */
[----:B------:R-:W-:Y:S02]  /*a4b0*/  ISETP.GT.AND P0, PT, R10, 0x39, PT ;  /* 0x000000390a00780c */ /* 0x000fe40003f04270 */
[----:B------:R-:W-:-:S02]  /*a4c0*/  F2FP.BF16.F32.PACK_AB R53, RZ, R53 ;  /* 0x00000035ff35723e */ /* 0x000fc400000010ff */
[----:B------:R-:W-:Y:S02]  /*a4d0*/  ISETP.GT.AND P6, PT, R0, RZ, P0 ;  /* 0x000000ff0000720c */ /* 0x000fe400007c4270 */
[----:B------:R-:W-:-:S11]  /*a4e0*/  F2FP.BF16.F32.PACK_AB R54, RZ, R54 ;  /* 0x00000036ff36723e */ /* 0x000fd600000010ff */
[----:B------:R-:W-:Y:S01]  /*a4f0*/  @P6 STG.E.U16 desc[UR12][R2.64+0x72], R149 ;  /* 0x0000729502006986 */ /* 0x000fe2000c10150c */
[----:B------:R-:W-:-:S13]  /*a500*/  ISETP.GT.AND P6, PT, R0, 0x8, P2 ;  /* 0x000000080000780c */ /* 0x000fda00017c4270 */
[----:B------:R-:W-:Y:S01]  /*a510*/  @P6 STG.E.U16 desc[UR12][R4.64+0x70], R150 ;  /* 0x0000709604006986 */ /* 0x000fe2000c10150c */
[----:B------:R-:W-:-:S13]  /*a520*/  ISETP.GT.AND P6, PT, R0, 0x8, P0 ;  /* 0x000000080000780c */ /* 0x000fda00007c4270 */
[----:B------:R-:W-:Y:S01]  /*a530*/  @P6 STG.E.U16 desc[UR12][R4.64+0x72], R151 ;  /* 0x0000729704006986 */ /* 0x000fe2000c10150c */
[----:B0-----:R-:W-:-:S05]  /*a540*/  IADD3 R128, P6, R21, R2, RZ ;  /* 0x0000000215807210 */ /* 0x001fca0007fde0ff */
[----:B-1----:R-:W-:Y:S01]  /*a550*/  IMAD.X R129, R13, 0x1, R3, P6 ;  /* 0x000000010d817824 */ /* 0x002fe200030e0603 */
[----:B------:R-:W-:-:S04]  /*a560*/  ISETP.GT.AND P6, PT, R10, RZ, PT ;  /* 0x000000ff0a00720c */ /* 0x000fc80003fc4270 */
[----:B------:R-:W-:-:S13]  /*a570*/  ISETP.GT.AND P6, PT, R0, 0x40, P6 ;  /* 0x000000400000780c */ /* 0x000fda00037c4270 */
[----:B------:R-:W-:Y:S01]  /*a580*/  @P6 STG.E.U16 desc[UR12][R6.64], R88 ;  /* 0x0000005806006986 */ /* 0x000fe2000c10150c */
[----:B------:R-:W-:-:S05]  /*a590*/  IADD3 R120, P6, R23, R2, RZ ;  /* 0x0000000217787210 */ /* 0x000fca0007fde0ff */
[----:B------:R-:W-:Y:S01]  /*a5a0*/  IMAD.X R121, R13, 0x1, R3, P6 ;  /* 0x000000010d797824 */ /* 0x000fe200030e0603 */
[----:B------:R-:W-:-:S04]  /*a5b0*/  ISETP.GT.AND P6, PT, R10, 0x1, PT ;  /* 0x000000010a00780c */ /* 0x000fc80003fc4270 */
[----:B------:R-:W-:-:S13]  /*a5c0*/  ISETP.GT.AND P6, PT, R0, 0x40, P6 ;  /* 0x000000400000780c */ /* 0x000fda00037c4270 */
[----:B------:R0:W-:Y:S01]  /*a5d0*/  @P6 STG.E.U16 desc[UR12][R18.64], R89 ;  /* 0x0000005912006986 */ /* 0x0001e2000c10150c */
[----:B------:R-:W-:-:S05]  /*a5e0*/  IADD3 R16, P6, R9, R4, RZ ;  /* 0x0000000409107210 */ /* 0x000fca0007fde0ff */
[----:B------:R-:W-:Y:S01]  /*a5f0*/  IMAD.X R17, R13, 0x1, R5, P6 ;  /* 0x000000010d117824 */ /* 0x000fe200030e0605 */
[----:B------:R-:W-:-:S04]  /*a600*/  ISETP.GT.AND P6, PT, R10, RZ, PT ;  /* 0x000000ff0a00720c */ /* 0x000fc80003fc4270 */
[----:B------:R-:W-:Y:S02]  /*a610*/  ISETP.GT.AND P6, PT, R0, 0x48, P6 ;  /* 0x000000480000780c */ /* 0x000fe400037c4270 */
[C---:B0-----:R-:W-:Y:S02]  /*a620*/  LOP3.LUT R19, R9.reuse, 0x20, RZ, 0xfc, !PT ;  /* 0x0000002009137812 */ /* 0x041fe400078efcff */
[----:B------:R-:W-:-:S09]  /*a630*/  LOP3.LUT R89, R9, 0x22, RZ, 0xfc, !PT ;  /* 0x0000002209597812 */ /* 0x000fd200078efcff */
        /* <DEDUP_REMOVED lines=8> */
[----:B------:R-:W-:-:S04]  /*a6c0*/  ISETP.GT.AND P6, PT, R10, 0x8, PT ;  /* 0x000000080a00780c */ /* 0x000fc80003fc4270 */
[----:B------:R-:W-:Y:S02]  /*a6d0*/  ISETP.GT.AND P6, PT, R0, 0x40, P6 ;  /* 0x000000400000780c */ /* 0x000fe400037c4270 */
[----:B0-----:R-:W-:-:S11]  /*a6e0*/  LOP3.LUT R91, R9, 0x30, RZ, 0xfc, !PT ;  /* 0x00000030095b7812 */ /* 0x001fd600078efcff */
[----:B------:R0:W-:Y:S01]  /*a6f0*/  @P6 STG.E.U16 desc[UR12][R128.64], R8 ;  /* 0x0000000880006986 */ /* 0x0001e2000c10150c */
[----:B------:R-:W-:-:S05]  /*a700*/  IADD3 R122, P6, R89, R2, RZ ;  /* 0x00000002597a7210 */ /* 0x000fca0007fde0ff */
[----:B------:R-:W-:Y:S01]  /*a710*/  IMAD.X R123, R13, 0x1, R3, P6 ;  /* 0x000000010d7b7824 */ /* 0x000fe200030e0603 */
[----:B------:R-:W-:-:S04]  /*a720*/  ISETP.GT.AND P6, PT, R10, 0x9, PT ;  /* 0x000000090a00780c */ /* 0x000fc80003fc4270 */
[----:B------:R-:W-:Y:S02]  /*a730*/  ISETP.GT.AND P6, PT, R0, 0x40, P6 ;  /* 0x000000400000780c */ /* 0x000fe400037c4270 */
[----:B0-----:R-:W-:-:S11]  /*a740*/  PRMT R8, R96, 0x7610, R8 ;  /* 0x0000761060087816 */ /* 0x001fd60000000008 */
[----:B------:R0:W-:Y:S01]  /*a750*/  @P6 STG.E.U16 desc[UR12][R120.64], R93 ;  /* 0x0000005d78006986 */ /* 0x0001e2000c10150c */
[----:B------:R-:W-:-:S05]  /*a760*/  IADD3 R92, P6, R21, R4, RZ ;  /* 0x00000004155c7210 */ /* 0x000fca0007fde0ff */
[----:B0-----:R-:W-:Y:S01]  /*a770*/  IMAD.X R93, R13, 0x1, R5, P6 ;  /* 0x000000010d5d7824 */ /* 0x001fe200030e0605 */
        /* <DEDUP_REMOVED lines=80> */
[----:B------:R-:W-:Y:S02]  /*ac80*/  ISETP.GT.AND P6, PT, R0, 0x40, P5 ;  /* 0x000000400000780c */ /* 0x000fe40002fc4270 */
[----:B0-----:R-:W-:-:S11]  /*ac90*/  LOP3.LUT R107, R9, 0x70, RZ, 0xfc, !PT ;  /* 0x00000070096b7812 */ /* 0x001fd600078efcff */
[----:B------:R-:W-:Y:S01]  /*aca0*/  @P6 STG.E.U16 desc[UR12][R126.64], R8 ;  /* 0x000000087e006986 */ /* 0x000fe2000c10150c */
[----:B------:R-:W-:-:S05]  /*acb0*/  IADD3 R122, P6, R105, R2, RZ ;  /* 0x00000002697a7210 */ /* 0x000fca0007fde0ff */
[----:B------:R-:W-:Y:S01]  /*acc0*/  IMAD.X R123, R13, 0x1, R3, P6 ;  /* 0x000000010d7b7824 */ /* 0x000fe200030e0603 */
[----:B------:R-:W-:-:S13]  /*acd0*/  ISETP.GT.AND P6, PT, R0, 0x40, P4 ;  /* 0x000000400000780c */ /* 0x000fda00027c4270 */
[----:B------:R0:W-:Y:S01]  /*ace0*/  @P6 STG.E.U16 desc[UR12][R120.64], R109 ;  /* 0x0000006d78006986 */ /* 0x0001e2000c10150c */
[----:B------:R-:W-:-:S05]  /*acf0*/  IADD3 R108, P6, R99, R4, RZ ;  /* 0x00000004636c7210 */ /* 0x000fca0007fde0ff */
[----:B0-----:R-:W-:Y:S01]  /*ad00*/  IMAD.X R109, R13, 0x1, R5, P6 ;  /* 0x000000010d6d7824 */ /* 0x001fe200030e0605 */
[----:B------:R-:W-:-:S13]  /*ad10*/  ISETP.GT.AND P6, PT, R0, 0x48, P5 ;  /* 0x000000480000780c */ /* 0x000fda0002fc4270 */
[----:B------:R0:W-:Y:S01]  /*ad20*/  @P6 STG.E.U16 desc[UR12][R108.64], R110 ;  /* 0x0000006e6c006986 */ /* 0x0001e2000c10150c */
[----:B------:R-:W-:-:S05]  /*ad30*/  IADD3 R126, P6, R101, R4, RZ ;  /* 0x00000004657e7210 */ /* 0x000fca0007fde0ff */
[----:B------:R-:W-:Y:S01]  /*ad40*/  IMAD.X R127, R13, 0x1, R5, P6 ;  /* 0x000000010d7f7824 */ /* 0x000fe200030e0605 */
[----:B------:R-:W-:Y:S02]  /*ad50*/  ISETP.GT.AND P6, PT, R0, 0x48, P4 ;  /* 0x000000480000780c */ /* 0x000fe400027c4270 */
[----:B0-----:R-:W-:-:S11]  /*ad60*/  LOP3.LUT R109, R9, 0x72, RZ, 0xfc, !PT ;  /* 0x00000072096d7812 */ /* 0x001fd600078efcff */
[----:B------:R0:W-:Y:S01]  /*ad70*/  @P6 STG.E.U16 desc[UR12][R126.64], R111 ;  /* 0x0000006f7e006986 */ /* 0x0001e2000c10150c */
[----:B------:R-:W-:-:S05]  /*ad80*/  IADD3 R120, P6, R107, R2, RZ ;  /* 0x000000026b787210 */ /* 0x000fca0007fde0ff */
[----:B------:R-:W-:Y:S01]  /*ad90*/  IMAD.X R121, R13, 0x1, R3, P6 ;  /* 0x000000010d797824 */ /* 0x000fe200030e0603 */
[----:B------:R-:W-:-:S13]  /*ada0*/  ISETP.GT.AND P6, PT, R0, 0x40, P3 ;  /* 0x000000400000780c */ /* 0x000fda0001fc4270 */
        /* <DEDUP_REMOVED lines=13> */
[----:B-1----:R-:W-:-:S05]  /*ae80*/  IADD3 R112, P6, R107, R4, RZ ;  /* 0x000000046b707210 */ /* 0x002fca0007fde0ff */
[----:B--2---:R-:W-:Y:S01]  /*ae90*/  IMAD.X R113, R13, 0x1, R5, P6 ;  /* 0x000000010d717824 */ /* 0x004fe200030e0605 */
[----:B------:R-:W-:-:S13]  /*aea0*/  ISETP.GT.AND P6, PT, R0, 0x40, P2 ;  /* 0x000000400000780c */ /* 0x000fda00017c4270 */
[----:B------:R-:W-:Y:S01]  /*aeb0*/  @P6 STG.E.U16 desc[UR12][R120.64], R116 ;  /* 0x0000007478006986 */ /* 0x000fe2000c10150c */
[----:B------:R-:W-:-:S05]  /*aec0*/  IADD3 R4, P6, R109, R4, RZ ;  /* 0x000000046d047210 */ /* 0x000fca0007fde0ff */
[----:B------:R-:W-:Y:S01]  /*aed0*/  IMAD.X R5, R13, 0x1, R5, P6 ;  /* 0x000000010d057824 */ /* 0x000fe200030e0605 */
[----:B------:R-:W-:-:S13]  /*aee0*/  ISETP.GT.AND P6, PT, R0, 0x40, P0 ;  /* 0x000000400000780c */ /* 0x000fda00007c4270 */
[----:B------:R-:W-:Y:S01]  /*aef0*/  @P6 STG.E.U16 desc[UR12][R128.64], R117 ;  /* 0x0000007580006986 */ /* 0x000fe2000c10150c */
[----:B---3--:R-:W-:-:S05]  /*af00*/  IADD3 R2, P6, R6, R9, RZ ;  /* 0x0000000906027210 */ /* 0x008fca0007fde0ff */
[----:B------:R-:W-:Y:S01]  /*af10*/  IMAD.X R3, R7, 0x1, R13, P6 ;  /* 0x0000000107037824 */ /* 0x000fe200030e060d */
[----:B------:R-:W-:-:S13]  /*af20*/  ISETP.GT.AND P6, PT, R0, 0x48, P2 ;  /* 0x000000480000780c */ /* 0x000fda00017c4270 */
[----:B------:R1:W-:Y:S01]  /*af30*/  @P6 STG.E.U16 desc[UR12][R112.64], R118 ;  /* 0x0000007670006986 */ /* 0x0003e2000c10150c */
[----:B0-----:R-:W-:-:S05]  /*af40*/  IADD3 R110, P6, R15, R6, RZ ;  /* 0x000000060f6e7210 */ /* 0x001fca0007fde0ff */
[----:B------:R-:W-:Y:S01]  /*af50*/  IMAD.X R111, R7, 0x1, R13, P6 ;  /* 0x00000001076f7824 */ /* 0x000fe200030e060d */
[----:B------:R-:W-:-:S13]  /*af60*/  ISETP.GT.AND P6, PT, R0, 0x48, P0 ;  /* 0x000000480000780c */ /* 0x000fda00007c4270 */
[----:B------:R0:W-:Y:S01]  /*af70*/  @P6 STG.E.U16 desc[UR12][R4.64], R119 ;  /* 0x0000007704006986 */ /* 0x0001e2000c10150c */
[----:B------:R-:W-:-:S05]  /*af80*/  IADD3 R114, P6, R21, R6, RZ ;  /* 0x0000000615727210 */ /* 0x000fca0007fde0ff */
[----:B------:R-:W-:Y:S01]  /*af90*/  IMAD.X R115, R7, 0x1, R13, P6 ;  /* 0x0000000107737824 */ /* 0x000fe200030e060d */
[----:B------:R-:W-:-:S04]  /*afa0*/  ISETP.GT.AND P6, PT, R10, RZ, PT ;  /* 0x000000ff0a00720c */ /* 0x000fc80003fc4270 */
[----:B------:R-:W-:-:S13]  /*afb0*/  ISETP.GT.AND P6, PT, R0, 0x80, P6 ;  /* 0x000000800000780c */ /* 0x000fda00037c4270 */
[----:B------:R2:W-:Y:S01]  /*afc0*/  @P6 STG.E.U16 desc[UR12][R2.64], R56 ;  /* 0x0000003802006986 */ /* 0x0005e2000c10150c */
[----:B-1----:R-:W-:-:S05]  /*afd0*/  IADD3 R112, P6, R23, R6, RZ ;  /* 0x0000000617707210 */ /* 0x002fca0007fde0ff */
[----:B------:R-:W-:Y:S01]  /*afe0*/  IMAD.X R113, R7, 0x1, R13, P6 ;  /* 0x0000000107717824 */ /* 0x000fe200030e060d */
[----:B------:R-:W-:-:S04]  /*aff0*/  ISETP.GT.AND P6, PT, R10, 0x1, PT ;  /* 0x000000010a00780c */ /* 0x000fc80003fc4270 */
[----:B------:R-:W-:-:S13]  /*b000*/  ISETP.GT.AND P6, PT, R0, 0x80, P6 ;  /* 0x000000800000780c */ /* 0x000fda00037c4270 */
[----:B------:R1:W-:Y:S01]  /*b010*/  @P6 STG.E.U16 desc[UR12][R110.64], R57 ;  /* 0x000000396e006986 */ /* 0x0003e2000c10150c */
[----:B0-----:R-:W-:-:S05]  /*b020*/  IADD3 R4, P6, R16, R9, RZ ;  /* 0x0000000910047210 */ /* 0x001fca0007fde0ff */
[----:B------:R-:W-:Y:S01]  /*b030*/  IMAD.X R5, R17, 0x1, R13, P6 ;  /* 0x0000000111057824 */ /* 0x000fe200030e060d */
[----:B------:R-:W-:-:S04]  /*b040*/  ISETP.GT.AND P6, PT, R10, RZ, PT ;  /* 0x000000ff0a00720c */ /* 0x000fc80003fc4270 */
[----:B------:R-:W-:-:S13]  /*b050*/  ISETP.GT.AND P6, PT, R0, 0x88, P6 ;  /* 0x000000880000780c */ /* 0x000fda00037c4270 */
[----:B------:R-:W-:Y:S01]  /*b060*/  @P6 STG.E.U16 desc[UR12][R4.64], R58 ;  /* 0x0000003a04006986 */ /* 0x000fe2000c10150c */
[----:B--2---:R-:W-:-:S05]  /*b070*/  IADD3 R56, P6, R16, R15, RZ ;  /* 0x0000000f10387210 */ /* 0x004fca0007fde0ff */
[----:B-1----:R-:W-:Y:S01]  /*b080*/  IMAD.X R57, R17, 0x1, R13, P6 ;  /* 0x0000000111397824 */ /* 0x002fe200030e060d */
[----:B------:R-:W-:-:S04]  /*b090*/  ISETP.GT.AND P6, PT, R10, 0x1, PT ;  /* 0x000000010a00780c */ /* 0x000fc80003fc4270 */
[----:B------:R-:W-:-:S13]  /*b0a0*/  ISETP.GT.AND P6, PT, R0, 0x88, P6 ;  /* 0x000000880000780c */ /* 0x000fda00037c4270 */
[----:B------:R0:W-:Y:S01]  /*b0b0*/  @P6 STG.E.U16 desc[UR12][R56.64], R59 ;  /* 0x0000003b38006986 */ /* 0x0001e2000c10150c */
        /* <DEDUP_REMOVED lines=10> */
[----:B0-----:R-:W-:-:S05]  /*b160*/  IADD3 R56, P6, R21, R16, RZ ;  /* 0x0000001015387210 */ /* 0x001fca0007fde0ff */
        /* <DEDUP_REMOVED lines=9> */
[----:B-1----:R-:W-:-:S05]  /*b200*/  IADD3 R60, P6, R91, R6, RZ ;  /* 0x000000065b3c7210 */ /* 0x002fca0007fde0ff */
[----:B--2---:R-:W-:Y:S01]  /*b210*/  IMAD.X R61, R7, 0x1, R13, P6 ;  /* 0x00000001073d7824 */ /* 0x004fe200030e060d */
[----:B------:R-:W-:-:S04]  /*b220*/  ISETP.GT.AND P6, PT, R10, 0x10, PT ;  /* 0x000000100a00780c */ /* 0x000fc80003fc4270 */
[----:B------:R-:W-:-:S13]  /*b230*/  ISETP.GT.AND P6, PT, R0, 0x80, P6 ;  /* 0x000000800000780c */ /* 0x000fda00037c4270 */
[----:B------:R1:W-:Y:S01]  /*b240*/  @P6 STG.E.U16 desc[UR12][R110.64], R64 ;  /* 0x000000406e006986 */ /* 0x0003e2000c10150c */
[----:B0-----:R-:W-:-:S05]  /*b250*/  IADD3 R62, P6, R93, R6, RZ ;  /* 0x000000065d3e7210 */ /* 0x001fca0007fde0ff */
[----:B---3--:R-:W-:Y:S01]  /*b260*/  IMAD.X R63, R7, 0x1, R13, P6 ;  /* 0x00000001073f7824 */ /* 0x008fe200030e060d */
        /* <DEDUP_REMOVED lines=14> */
[----:B0-----:R-:W-:Y:S01]  /*b350*/  IMAD.X R65, R7, 0x1, R13, P6 ;  /* 0x0000000107417824 */ /* 0x001fe200030e060d */
[----:B------:R-:W-:-:S04]  /*b360*/  ISETP.GT.AND P6, PT, R10, 0x18, PT ;  /* 0x000000180a00780c */ /* 0x000fc80003fc4270 */
[----:B------:R-:W-:-:S13]  /*b370*/  ISETP.GT.AND P6, PT, R0, 0x80, P6 ;  /* 0x000000800000780c */ /* 0x000fda00037c4270 */
[----:B------:R0:W-:Y:S01]  /*b380*/  @P6 STG.E.U16 desc[UR12][R60.64], R68 ;  /* 0x000000443c006986 */ /* 0x0001e2000c10150c */
[----:B--2---:R-:W-:-:S05]  /*b390*/  IADD3 R66, P6, R97, R6, RZ ;  /* 0x0000000661427210 */ /* 0x004fca0007fde0ff */
        /* <DEDUP_REMOVED lines=19> */
[----:B-1----:R-:W-:-:S05]  /*b4d0*/  IADD3 R62, P6, R101, R6, RZ ;  /* 0x00000006653e7210 */ /* 0x002fca0007fde0ff */
[----:B------:R-:W-:Y:S01]  /*b4e0*/  IMAD.X R63, R7, 0x1, R13, P6 ;  /* 0x00000001073f7824 */ /* 0x000fe200030e060d */
[----:B------:R-:W-:-:S04]  /*b4f0*/  ISETP.GT.AND P6, PT, R10, 0x21, PT ;  /* 0x000000210a00780c */ /* 0x000fc80003fc4270 */
[----:B------:R-:W-:-:S13]  /*b500*/  ISETP.GT.AND P6, PT, R0, 0x80, P6 ;  /* 0x000000800000780c */ /* 0x000fda00037c4270 */
[----:B------:R1:W-:Y:S01]  /*b510*/  @P6 STG.E.U16 desc[UR12][R66.64], R73 ;  /* 0x0000004942006986 */ /* 0x0003e2000c10150c */
[----:B--2---:R-:W-:-:S05]  /*b520*/  IADD3 R56, P6, R95, R16, RZ ;  /* 0x000000105f387210 */ /* 0x004fca0007fde0ff */
[----:B------:R-:W-:Y:S01]  /*b530*/  IMAD.X R57, R17, 0x1, R13, P6 ;  /* 0x0000000111397824 */ /* 0x000fe200030e060d */
[----:B------:R-:W-:-:S04]  /*b540*/  ISETP.GT.AND P6, PT, R10, 0x20, PT ;  /* 0x000000200a00780c */ /* 0x000fc80003fc4270 */
[----:B------:R-:W-:-:S13]  /*b550*/  ISETP.GT.AND P6, PT, R0, 0x88, P6 ;  /* 0x000000880000780c */ /* 0x000fda00037c4270 */
[----:B------:R2:W-:Y:S01]  /*b560*/  @P6 STG.E.U16 desc[UR12][R56.64], R74 ;  /* 0x0000004a38006986 */ /* 0x0005e2000c10150c */
[----:B---3--:R-:W-:-:S05]  /*b570*/  IADD3 R58, P6, R97, R16, RZ ;  /* 0x00000010613a7210 */ /* 0x008fca0007fde0ff */
[----:B------:R-:W-:Y:S01]  /*b580*/  IMAD.X R59, R17, 0x1, R13, P6 ;  /* 0x00000001113b7824 */ /* 0x000fe200030e060d */
[----:B------:R-:W-:-:S04]  /*b590*/  ISETP.GT.AND P6, PT, R10, 0x21, PT ;  /* 0x000000210a00780c */ /* 0x000fc80003fc4270 */
[----:B------:R-:W-:-:S13]  /*b5a0*/  ISETP.GT.AND P6, PT, R0, 0x88, P6 ;  /* 0x000000880000780c */ /* 0x000fda00037c4270 */
[----:B------:R3:W-:Y:S01]  /*b5b0*/  @P6 STG.E.U16 desc[UR12][R58.64], R75 ;  /* 0x0000004b3a006986 */ /* 0x0007e2000c10150c */
[----:B0-----:R-:W-:-:S05]  /*b5c0*/  IADD3 R64, P6, R103, R6, RZ ;  /* 0x0000000667407210 */ /* 0x001fca0007fde0ff */
[----:B------:R-:W-:Y:S01]  /*b5d0*/  IMAD.X R65, R7, 0x1, R13, P6 ;  /* 0x0000000107417824 */ /* 0x000fe200030e060d */
[----:B------:R-:W-:-:S13]  /*b5e0*/  ISETP.GT.AND P6, PT, R0, 0x80, P5 ;  /* 0x000000800000780c */ /* 0x000fda0002fc4270 */
[----:B------:R0:W-:Y:S01]  /*b5f0*/  @P6 STG.E.U16 desc[UR12][R60.64], R76 ;  /* 0x0000004c3c006986 */ /* 0x0001e2000c10150c */
[----:B-1----:R-:W-:-:S05]  /*b600*/  IADD3 R66, P6, R105, R6, RZ ;  /* 0x0000000669427210 */ /* 0x002fca0007fde0ff */
[----:B------:R-:W-:Y:S01]  /*b610*/  IMAD.X R67, R7, 0x1, R13, P6 ;  /* 0x0000000107437824 */ /* 0x000fe200030e060d */
[----:B------:R-:W-:-:S13]  /*b620*/  ISETP.GT.AND P6, PT, R0, 0x80, P4 ;  /* 0x000000800000780c */ /* 0x000fda00027c4270 */
[----:B------:R1:W-:Y:S01]  /*b630*/  @P6 STG.E.U16 desc[UR12][R62.64], R77 ;  /* 0x0000004d3e006986 */ /* 0x0003e2000c10150c */
[----:B--2---:R-:W-:-:S05]  /*b640*/  IADD3 R56, P6, R99, R16, RZ ;  /* 0x0000001063387210 */ /* 0x004fca0007fde0ff */
[----:B------:R-:W-:Y:S01]  /*b650*/  IMAD.X R57, R17, 0x1, R13, P6 ;  /* 0x0000000111397824 */ /* 0x000fe200030e060d */
[----:B------:R-:W-:-:S13]  /*b660*/  ISETP.GT.AND P6, PT, R0, 0x88, P5 ;  /* 0x000000880000780c */ /* 0x000fda0002fc4270 */
[----:B------:R2:W-:Y:S01]  /*b670*/  @P6 STG.E.U16 desc[UR12][R56.64], R78 ;  /* 0x0000004e38006986 */ /* 0x0005e2000c10150c */
[----:B---3--:R-:W-:-:S05]  /*b680*/  IADD3 R58, P6, R101, R16, RZ ;  /* 0x00000010653a7210 */ /* 0x008fca0007fde0ff */
[----:B------:R-:W-:Y:S01]  /*b690*/  IMAD.X R59, R17, 0x1, R13, P6 ;  /* 0x00000001113b7824 */ /* 0x000fe200030e060d */
[----:B------:R-:W-:-:S13]  /*b6a0*/  ISETP.GT.AND P6, PT, R0, 0x88, P4 ;  /* 0x000000880000780c */ /* 0x000fda00027c4270 */
[----:B------:R3:W-:Y:S01]  /*b6b0*/  @P6 STG.E.U16 desc[UR12][R58.64], R79 ;  /* 0x0000004f3a006986 */ /* 0x0007e2000c10150c */
[----:B0-----:R-:W-:-:S05]  /*b6c0*/  IADD3 R60, P6, R107, R6, RZ ;  /* 0x000000066b3c7210 */ /* 0x001fca0007fde0ff */
[----:B------:R-:W-:Y:S01]  /*b6d0*/  IMAD.X R61, R7, 0x1, R13, P6 ;  /* 0x00000001073d7824 */ /* 0x000fe200030e060d */
[----:B------:R-:W-:-:S13]  /*b6e0*/  ISETP.GT.AND P6, PT, R0, 0x80, P3 ;  /* 0x000000800000780c */ /* 0x000fda0001fc4270 */
[----:B------:R-:W-:Y:S01]  /*b6f0*/  @P6 STG.E.U16 desc[UR12][R64.64], R80 ;  /* 0x0000005040006986 */ /* 0x000fe2000c10150c */
[----:B-1----:R-:W-:-:S05]  /*b700*/  IADD3 R62, P6, R109, R6, RZ ;  /* 0x000000066d3e7210 */ /* 0x002fca0007fde0ff */
[----:B------:R-:W-:Y:S01]  /*b710*/  IMAD.X R63, R7, 0x1, R13, P6 ;  /* 0x00000001073f7824 */ /* 0x000fe200030e060d */
[----:B------:R-:W-:-:S13]  /*b720*/  ISETP.GT.AND P6, PT, R0, 0x80, P1 ;  /* 0x000000800000780c */ /* 0x000fda0000fc4270 */
[----:B------:R-:W-:Y:S01]  /*b730*/  @P6 STG.E.U16 desc[UR12][R66.64], R81 ;  /* 0x0000005142006986 */ /* 0x000fe2000c10150c */
[----:B------:R-:W-:-:S05]  /*b740*/  IADD3 R6, P6, R103, R16, RZ ;  /* 0x0000001067067210 */ /* 0x000fca0007fde0ff */
        /* <DEDUP_REMOVED lines=15> */
[----:B------:R-:W-:-:S05]  /*b840*/  IADD3 R16, P6, R2, R9, RZ ;  /* 0x0000000902107210 */ /* 0x000fca0007fde0ff */
        /* <DEDUP_REMOVED lines=9> */
[----:B------:R-:W-:-:S04]  /*b8e0*/  ISETP.GT.AND P6, PT, R10, RZ, PT ;  /* 0x000000ff0a00720c */ /* 0x000fc80003fc4270 */
[----:B------:R-:W-:-:S13]  /*b8f0*/  ISETP.GT.AND P6, PT, R0, 0xc0, P6 ;  /* 0x000000c00000780c */ /* 0x000fda00037c4270 */
[----:B------:R2:W-:Y:S01]  /*b900*/  @P6 STG.E.U16 desc[UR12][R16.64], R24 ;  /* 0x0000001810006986 */ /* 0x0005e2000c10150c */
[----:B0-----:R-:W-:-:S05]  /*b910*/  IADD3 R58, P6, R2, R23, RZ ;  /* 0x00000017023a7210 */ /* 0x001fca0007fde0ff */
[----:B------:R-:W-:Y:S01]  /*b920*/  IMAD.X R59, R3, 0x1, R13, P6 ;  /* 0x00000001033b7824 */ /* 0x000fe200030e060d */
[----:B------:R-:W-:-:S04]  /*b930*/  ISETP.GT.AND P6, PT, R10, 0x1, PT ;  /* 0x000000010a00780c */ /* 0x000fc80003fc4270 */
[----:B------:R-:W-:-:S13]  /*b940*/  ISETP.GT.AND P6, PT, R0, 0xc0, P6 ;  /* 0x000000c00000780c */ /* 0x000fda00037c4270 */
[----:B------:R-:W-:Y:S01]  /*b950*/  @P6 STG.E.U16 desc[UR12][R56.64], R25 ;  /* 0x0000001938006986 */ /* 0x000fe2000c10150c */
[----:B-1----:R-:W-:-:S05]  /*b960*/  IADD3 R6, P6, R4, R9, RZ ;  /* 0x0000000904067210 */ /* 0x002fca0007fde0ff */
[----:B------:R-:W-:Y:S01]  /*b970*/  IMAD.X R7, R5, 0x1, R13, P6 ;  /* 0x0000000105077824 */ /* 0x000fe200030e060d */
[----:B------:R-:W-:-:S04]  /*b980*/  ISETP.GT.AND P6, PT, R10, RZ, PT ;  /* 0x000000ff0a00720c */ /* 0x000fc80003fc4270 */
        /* <DEDUP_REMOVED lines=11> */
[----:B------:R-:W-:Y:S01]  /*ba40*/  @P6 STG.E.U16 desc[UR12][R60.64], R28 ;  /* 0x0000001c3c006986 */ /* 0x000fe2000c10150c */
[----:B--2---:R-:W-:-:S05]  /*ba50*/  IADD3 R16, P6, R2, R89, RZ ;  /* 0x0000005902107210 */ /* 0x004fca0007fde0ff */
[----:B------:R-:W-:Y:S01]  /*ba60*/  IMAD.X R17, R3, 0x1, R13, P6 ;  /* 0x0000000103117824 */ /* 0x000fe200030e060d */
[----:B------:R-:W-:-:S04]  /*ba70*/  ISETP.GT.AND P6, PT, R10, 0x9, PT ;  /* 0x000000090a00780c */ /* 0x000fc80003fc4270 */
[----:B------:R-:W-:-:S13]  /*ba80*/  ISETP.GT.AND P6, PT, R0, 0xc0, P6 ;  /* 0x000000c00000780c */ /* 0x000fda00037c4270 */
[----:B------:R-:W-:Y:S01]  /*ba90*/  @P6 STG.E.U16 desc[UR12][R58.64], R29 ;  /* 0x0000001d3a006986 */ /* 0x000fe2000c10150c */
        /* <DEDUP_REMOVED lines=34> */
[----:B------:R-:W-:Y:S01]  /*bcc0*/  @P6 STG.E.U16 desc[UR12][R20.64], R36 ;  /* 0x0000002414006986 */ /* 0x000fe2000c10150c */
[----:B---3--:R-:W-:-:S05]  /*bcd0*/  IADD3 R16, P6, R2, R97, RZ ;  /* 0x0000006102107210 */ /* 0x008fca0007fde0ff */
        /* <DEDUP_REMOVED lines=23> */
[----:B------:R-:W-:Y:S01]  /*be50*/  @P6 STG.E.U16 desc[UR12][R16.64], R41 ;  /* 0x0000002910006986 */ /* 0x000fe2000c10150c */
[----:B------:R-:W-:-:S04]  /*be60*/  ISETP.GT.AND P6, PT, R10, 0x20, PT ;  /* 0x000000200a00780c */ /* 0x000fc80003fc4270 */
[----:B------:R-:W-:-:S13]  /*be70*/  ISETP.GT.AND P6, PT, R0, 0xc8, P6 ;  /* 0x000000c80000780c */ /* 0x000fda00037c4270 */
[----:B------:R-:W-:Y:S01]  /*be80*/  @P6 STG.E.U16 desc[UR12][R18.64], R42 ;  /* 0x0000002a12006986 */ /* 0x000fe2000c10150c */
[----:B------:R-:W-:-:S04]  /*be90*/  ISETP.GT.AND P6, PT, R10, 0x21, PT ;  /* 0x000000210a00780c */ /* 0x000fc80003fc4270 */
[----:B------:R-:W-:-:S13]  /*bea0*/  ISETP.GT.AND P6, PT, R0, 0xc8, P6 ;  /* 0x000000c80000780c */ /* 0x000fda00037c4270 */
[----:B------:R0:W-:Y:S01]  /*beb0*/  @P6 STG.E.U16 desc[UR12][R6.64], R43 ;  /* 0x0000002b06006986 */ /* 0x0001e2000c10150c */
[----:B-1----:R-:W-:-:S05]  /*bec0*/  IADD3 R8, P6, R2, R99, RZ ;  /* 0x0000006302087210 */ /* 0x002fca0007fde0ff */
[----:B------:R-:W-:Y:S01]  /*bed0*/  IMAD.X R9, R3, 0x1, R13, P6 ;  /* 0x0000000103097824 */ /* 0x000fe200030e060d */
[C---:B------:R-:W-:Y:S02]  /*bee0*/  ISETP.GT.AND P6, PT, R0.reuse, 0xc0, P5 ;  /* 0x000000c00000780c */ /* 0x040fe40002fc4270 */
[----:B------:R-:W-:-:S11]  /*bef0*/  ISETP.GT.AND P5, PT, R0, 0xc8, P5 ;  /* 0x000000c80000780c */ /* 0x000fd60002fa4270 */
[----:B------:R1:W-:Y:S01]  /*bf00*/  @P6 STG.E.U16 desc[UR12][R8.64], R44 ;  /* 0x0000002c08006986 */ /* 0x0003e2000c10150c */
[----:B--2---:R-:W-:-:S05]  /*bf10*/  IADD3 R14, P6, R2, R101, RZ ;  /* 0x00000065020e7210 */ /* 0x004fca0007fde0ff */
[----:B------:R-:W-:Y:S01]  /*bf20*/  IMAD.X R15, R3, 0x1, R13, P6 ;  /* 0x00000001030f7824 */ /* 0x000fe200030e060d */
[C---:B------:R-:W-:Y:S02]  /*bf30*/  ISETP.GT.AND P6, PT, R0.reuse, 0xc0, P4 ;  /* 0x000000c00000780c */ /* 0x040fe400027c4270 */
[----:B------:R-:W-:-:S11]  /*bf40*/  ISETP.GT.AND P4, PT, R0, 0xc8, P4 ;  /* 0x000000c80000780c */ /* 0x000fd60002784270 */
[----:B------:R2:W-:Y:S01]  /*bf50*/  @P6 STG.E.U16 desc[UR12][R14.64], R45 ;  /* 0x0000002d0e006986 */ /* 0x0005e2000c10150c */
[----:B0-----:R-:W-:-:S05]  /*bf60*/  IADD3 R6, P6, R4, R99, RZ ;  /* 0x0000006304067210 */ /* 0x001fca0007fde0ff */
[----:B------:R-:W-:Y:S01]  /*bf70*/  IMAD.X R7, R5, 0x1, R13, P6 ;  /* 0x0000000105077824 */ /* 0x000fe200030e060d */
[----:B-1----:R-:W-:-:S04]  /*bf80*/  IADD3 R8, P6, R4, R101, RZ ;  /* 0x0000006504087210 */ /* 0x002fc80007fde0ff */
[----:B------:R0:W-:Y:S01]  /*bf90*/  @P5 STG.E.U16 desc[UR12][R6.64], R46 ;  /* 0x0000002e06005986 */ /* 0x0001e2000c10150c */
[----:B------:R-:W-:Y:S01]  /*bfa0*/  ISETP.GT.AND P5, PT, R0, 0xc0, P3 ;  /* 0x000000c00000780c */ /* 0x000fe20001fa4270 */
[--C-:B------:R-:W-:Y:S01]  /*bfb0*/  IMAD.X R9, R5, 0x1, R13.reuse, P6 ;  /* 0x0000000105097824 */ /* 0x100fe200030e060d */
[----:B--2---:R-:W-:Y:S02]  /*bfc0*/  IADD3 R14, P6, R2, R103, RZ ;  /* 0x00000067020e7210 */ /* 0x004fe40007fde0ff */
[C---:B------:R-:W-:Y:S02]  /*bfd0*/  ISETP.GT.AND P3, PT, R0.reuse, 0xc8, P3 ;  /* 0x000000c80000780c */ /* 0x040fe40001f64270 */
[----:B------:R1:W-:Y:S01]  /*bfe0*/  @P4 STG.E.U16 desc[UR12][R8.64], R47 ;  /* 0x0000002f08004986 */ /* 0x0003e2000c10150c */
[C---:B------:R-:W-:Y:S01]  /*bff0*/  ISETP.GT.AND P4, PT, R0.reuse, 0xc0, P1 ;  /* 0x000000c00000780c */ /* 0x040fe20000f84270 */
[----:B------:R-:W-:Y:S01]  /*c000*/  IMAD.X R15, R3, 0x1, R13, P6 ;  /* 0x00000001030f7824 */ /* 0x000fe200030e060d */
[----:B------:R-:W-:-:S02]  /*c010*/  ISETP.GT.AND P1, PT, R0, 0xc8, P1 ;  /* 0x000000c80000780c */ /* 0x000fc40000f24270 */
[-C--:B0-----:R-:W-:Y:S02]  /*c020*/  IADD3 R6, P6, R2, R105.reuse, RZ ;  /* 0x0000006902067210 */ /* 0x081fe40007fde0ff */
[----:B------:R0:W-:Y:S03]  /*c030*/  @P5 STG.E.U16 desc[UR12][R14.64], R48 ;  /* 0x000000300e005986 */ /* 0x0001e6000c10150c */
[--C-:B------:R-:W-:Y:S01]  /*c040*/  IMAD.X R7, R3, 0x1, R13.reuse, P6 ;  /* 0x0000000103077824 */ /* 0x100fe200030e060d */
[C---:B------:R-:W-:Y:S02]  /*c050*/  IADD3 R10, P6, R4.reuse, R105, RZ ;  /* 0x00000069040a7210 */ /* 0x040fe40007fde0ff */
[----:B-1----:R-:W-:Y:S02]  /*c060*/  IADD3 R8, P5, R4, R103, RZ ;  /* 0x0000006704087210 */ /* 0x002fe40007fbe0ff */
[----:B------:R1:W-:Y:S01]  /*c070*/  @P4 STG.E.U16 desc[UR12][R6.64], R49 ;  /* 0x0000003106004986 */ /* 0x0003e2000c10150c */
[C-C-:B------:R-:W-:Y:S01]  /*c080*/  IMAD.X R11, R5.reuse, 0x1, R13.reuse, P6 ;  /* 0x00000001050b7824 */ /* 0x140fe200030e060d */
[C---:B------:R-:W-:Y:S01]  /*c090*/  ISETP.GT.AND P4, PT, R0.reuse, 0xc0, P2 ;  /* 0x000000c00000780c */ /* 0x040fe20001784270 */
[----:B------:R-:W-:Y:S01]  /*c0a0*/  IMAD.X R9, R5, 0x1, R13, P5 ;  /* 0x0000000105097824 */ /* 0x000fe200028e060d */
[----:B------:R-:W-:-:S02]  /*c0b0*/  ISETP.GT.AND P5, PT, R0, 0xc0, P0 ;  /* 0x000000c00000780c */ /* 0x000fc400007a4270 */
[C---:B------:R-:W-:Y:S02]  /*c0c0*/  ISETP.GT.AND P2, PT, R0.reuse, 0xc8, P2 ;  /* 0x000000c80000780c */ /* 0x040fe40001744270 */
[----:B------:R2:W-:Y:S01]  /*c0d0*/  @P3 STG.E.U16 desc[UR12][R8.64], R50 ;  /* 0x0000003208003986 */ /* 0x0005e2000c10150c */
[----:B------:R-:W-:Y:S02]  /*c0e0*/  ISETP.GT.AND P0, PT, R0, 0xc8, P0 ;  /* 0x000000c80000780c */ /* 0x000fe40000704270 */
[-C--:B0-----:R-:W-:Y:S01]  /*c0f0*/  IADD3 R14, P3, R4, R107.reuse, RZ ;  /* 0x0000006b040e7210 */ /* 0x081fe20007f7e0ff */
[----:B------:R2:W-:Y:S01]  /*c100*/  @P1 STG.E.U16 desc[UR12][R10.64], R51 ;  /* 0x000000330a001986 */ /* 0x0005e2000c10150c */
[C---:B-1----:R-:W-:Y:S02]  /*c110*/  IADD3 R6, P6, R2.reuse, R107, RZ ;  /* 0x0000006b02067210 */ /* 0x042fe40007fde0ff */
[----:B------:R-:W-:Y:S01]  /*c120*/  IADD3 R2, P1, R2, R109, RZ ;  /* 0x0000006d02027210 */ /* 0x000fe20007f3e0ff */
[----:B------:R-:W-:-:S02]  /*c130*/  IMAD.X R15, R5, 0x1, R13, P3 ;  /* 0x00000001050f7824 */ /* 0x000fc400018e060d */
[C-C-:B------:R-:W-:Y:S01]  /*c140*/  IMAD.X R7, R3.reuse, 0x1, R13.reuse, P6 ;  /* 0x0000000103077824 */ /* 0x140fe200030e060d */
[----:B------:R-:W-:Y:S01]  /*c150*/  IADD3 R12, P6, R4, R109, RZ ;  /* 0x0000006d040c7210 */ /* 0x000fe20007fde0ff */
[----:B------:R-:W-:-:S03]  /*c160*/  IMAD.X R3, R3, 0x1, R13, P1 ;  /* 0x0000000103037824 */ /* 0x000fc600008e060d */
[----:B------:R2:W-:Y:S04]  /*c170*/  @P4 STG.E.U16 desc[UR12][R6.64], R52 ;  /* 0x0000003406004986 */ /* 0x0005e8000c10150c */
[----:B------:R2:W-:Y:S04]  /*c180*/  @P5 STG.E.U16 desc[UR12][R2.64], R53 ;  /* 0x0000003502005986 */ /* 0x0005e8000c10150c */
[----:B------:R2:W-:Y:S01]  /*c190*/  @P2 STG.E.U16 desc[UR12][R14.64], R54 ;  /* 0x000000360e002986 */ /* 0x0005e2000c10150c */
[----:B------:R-:W-:Y:S05]  /*c1a0*/  @!P0 EXIT ;  /* 0x000000000000894d */ /* 0x000fea0003800000 */
[----:B------:R-:W-:Y:S01]  /*c1b0*/  F2FP.BF16.F32.PACK_AB R55, RZ, R55 ;  /* 0x00000037ff37723e */ /* 0x000fe200000010ff */
[----:B------:R-:W-:-:S05]  /*c1c0*/  IMAD.X R13, R5, 0x1, R13, P6 ;  /* 0x00000001050d7824 */ /* 0x000fca00030e060d */
[----:B------:R-:W-:Y:S01]  /*c1d0*/  STG.E.U16 desc[UR12][R12.64], R55 ;  /* 0x000000370c007986 */ /* 0x000fe2000c10150c */
[----:B------:R-:W-:Y:S05]  /*c1e0*/  EXIT ;  /* 0x000000000000794d */ /* 0x000fea0003800000 */
.L_x_13:
[----:B------:R-:W-:-:S13]  /*c1f0*/  ISETP.NE.AND P0, PT, R5, RZ, PT ;  /* 0x000000ff0500720c */ /* 0x000fda0003f05270 */
[----:B------:R-:W-:Y:S05]  /*c200*/  @P0 EXIT ;  /* 0x000000000000094d */ /* 0x000fea0003800000 */
[----:B------:R-:W-:-:S13]  /*c210*/  ELECT P0, URZ, PT ;  /* 0x00000000003f782f */ /* 0x000fda0003800000 */
[----:B------:R-:W-:Y:S05]  /*c220*/  @!P0 BRA `(.L_x_248) ;  /* 0x0000000400c48947 */ /* 0x000fea0003800000 */
[----:B------:R-:W-:-:S13]  /*c230*/  ISETP.GE.AND P0, PT, R3, 0x1, PT ;  /* 0x000000010300780c */ /* 0x000fda0003f06270 */
[----:B------:R-:W-:Y:S05]  /*c240*/  @!P0 BRA `(.L_x_248) ;  /* 0x0000000400bc8947 */ /* 0x000fea0003800000 */
[----:B------:R-:W0:Y:S01]  /*c250*/  S2R R13, SR_CgaCtaId ;  /* 0x00000000000d7919 */ /* 0x000e220000008800 */
[----:B------:R-:W-:Y:S01]  /*c260*/  IMAD.SHL.U32 R20, R10, 0x100, RZ ;  /* 0x000001000a147824 */ /* 0x000fe200078e00ff */
[----:B------:R-:W-:Y:S01]  /*c270*/  ULDC UR4, c[0x0][0x384] ;  /* 0x0000e10000047ab9 */ /* 0x000fe20000000800 */
[----:B------:R-:W-:Y:S01]  /*c280*/  IMAD R0, R18, R19, RZ ;  /* 0x0000001312007224 */ /* 0x000fe200078e02ff */
[----:B------:R-:W-:Y:S01]  /*c290*/  LOP3.LUT P0, RZ, R9, 0x1f, RZ, 0xc0, !PT ;  /* 0x0000001f09ff7812 */ /* 0x000fe2000780c0ff */
[----:B------:R-:W-:Y:S01]  /*c2a0*/  IMAD.HI.U32 R5, R20, UR4, RZ ;  /* 0x0000000414057c27 */ /* 0x000fe2000f8e00ff */
[----:B------:R-:W-:Y:S01]  /*c2b0*/  ULDC UR5, c[0x0][0x388] ;  /* 0x0000e20000057ab9 */ /* 0x000fe20000000800 */
[----:B------:R-:W-:Y:S02]  /*c2c0*/  ISETP.NE.AND P1, PT, R16, RZ, PT ;  /* 0x000000ff1000720c */ /* 0x000fe40003f25270 */
[----:B-----5:R-:W-:Y:S01]  /*c2d0*/  CS2R R10, SRZ ;  /* 0x00000000000a7805 */ /* 0x020fe2000001ff00 */
[----:B------:R-:W-:Y:S01]  /*c2e0*/  IMAD.SHL.U32 R21, R12, 0x40, RZ ;  /* 0x000000400c157824 */ /* 0x000fe200078e00ff */
[----:B------:R-:W-:Y:S01]  /*c2f0*/  ISETP.NE.OR P0, PT, R16, RZ, !P0 ;  /* 0x000000ff1000720c */ /* 0x000fe20004705670 */
[----:B------:R-:W-:Y:S01]  /*c300*/  IMAD R8, R7, R0, 0x1 ;  /* 0x0000000107087424 */ /* 0x000fe200078e0200 */
[----:B------:R-:W-:Y:S01]  /*c310*/  LOP3.LUT R23, R2, 0x2, RZ, 0xfc, !PT ;  /* 0x0000000202177812 */ /* 0x000fe200078efcff */
[----:B------:R-:W-:Y:S01]  /*c320*/  IMAD.MOV.U32 R6, RZ, RZ, 0x1 ;  /* 0x00000001ff067424 */ /* 0x000fe200078e00ff */
[----:B------:R-:W-:Y:S01]  /*c330*/  SHF.R.U32.HI R5, RZ, UR5, R5 ;  /* 0x00000005ff057c19 */ /* 0x000fe20008011605 */
[----:B------:R-:W-:-:S02]  /*c340*/  IMAD.MOV.U32 R9, RZ, RZ, RZ ;  /* 0x000000ffff097224 */ /* 0x000fc400078e00ff */
[----:B------:R-:W-:Y:S02]  /*c350*/  IMAD.MOV.U32 R12, RZ, RZ, RZ ;  /* 0x000000ffff0c7224 */ /* 0x000fe400078e00ff */
[C---:B0-----:R-:W-:Y:S02]  /*c360*/  IMAD.SHL.U32 R4, R13.reuse, 0x800, RZ ;  /* 0x000008000d047824 */ /* 0x041fe400078e00ff */
[----:B------:R-:W-:-:S03]  /*c370*/  IMAD.SHL.U32 R0, R13, 0x20, RZ ;  /* 0x000000200d007824 */ /* 0x000fc600078e00ff */
[----:B------:R-:W-:-:S07]  /*c380*/  LOP3.LUT R4, R4, 0x800, RZ, 0xc0, !PT ;  /* 0x0000080004047812 */ /* 0x000fce00078ec0ff */
.L_x_252:
[----:B----4-:R-:W0:Y:S01]  /*c390*/  S2R R14, SR_CgaCtaId ;  /* 0x00000000000e7919 */ /* 0x010e220000008800 */
[----:B------:R-:W-:-:S04]  /*c3a0*/  MOV R13, 0x400 ;  /* 0x00000400000d7802 */ /* 0x000fc80000000f00 */
[----:B0-----:R-:W-:Y:S02]  /*c3b0*/  LEA R22, R14, R13, 0x18 ;  /* 0x0000000d0e167211 */ /* 0x001fe400078ec0ff */
[----:B------:R-:W-:-:S03]  /*c3c0*/  SHF.L.U32 R13, R6, 0x1f, RZ ;  /* 0x0000001f060d7819 */ /* 0x000fc600000006ff */
[----:B------:R-:W-:-:S07]  /*c3d0*/  IMAD R14, R9, 0x8, R22 ;  /* 0x00000008090e7824 */ /* 0x000fce00078e0216 */
.L_x_249:
[----:B0-----:R0:W1:Y:S02]  /*c3e0*/  SYNCS.PHASECHK.TRANS64.TRYWAIT P2, [R14+URZ+0x32028], R13 ;  /* 0x0320280d0e0075a7 */ /* 0x001064000804017f */
[----:B-1----:R-:W-:Y:S05]  /*c3f0*/  @!P2 NANOSLEEP.SYNCS 0x989680 ;  /* 0x009896800000a95d */ /* 0x002fea0003900000 */
[----:B------:R-:W1:Y:S02]  /*c400*/  @!P2 SYNCS.PHASECHK.TRANS64 P2, [R14+URZ+0x32028], R13 ;  /* 0x0320280d0e00a5a7 */ /* 0x000e64000804007f */
[----:B-1----:R-:W-:Y:S05]  /*c410*/  @!P2 BRA `(.L_x_249) ;  /* 0xfffffffc00f0a947 */ /* 0x002fea000383ffff */
[----:B0-----:R-:W0:Y:S02]  /*c420*/  @!P1 LDC R13, c[0x0][0x500] ;  /* 0x00014000ff0d9b82 */ /* 0x001e240000000800 */
[----:B0-----:R0:W-:Y:S02]  /*c430*/  @!P1 SYNCS.ARRIVE.TRANS64 RZ, [R14+URZ+0x32000], R13 ;  /* 0x0320000d0eff99a7 */ /* 0x0011e4000800003f */
[----:B0-----:R-:W-:-:S04]  /*c440*/  PRMT R13, R23, 0x9910, RZ ;  /* 0x00009910170d7816 */ /* 0x001fc800000000ff */
[----:B------:R-:W-:-:S13]  /*c450*/  ISETP.NE.AND P2, PT, R13, 0x2, PT ;  /* 0x000000020d00780c */ /* 0x000fda0003f45270 */
[----:B------:R-:W-:Y:S05]  /*c460*/  @P2 BRA `(.L_x_250) ;  /* 0x0000000000042947 */ /* 0x000fea0003800000 */
[----:B------:R-:W-:Y:S01]  /*c470*/  BPT.TRAP 0x1 ;  /* 0x000000040000795c */ /* 0x000fe20000300000 */
.L_x_250:
[----:B------:R-:W-:Y:S05]  /*c480*/  @P0 BRA `(.L_x_251) ;  /* 0x0000000000040947 */ /* 0x000fea0003800000 */
[----:B------:R-:W-:Y:S01]  /*c490*/  BPT.TRAP 0x1 ;  /* 0x000000040000795c */ /* 0x000fe20000300000 */
.L_x_251:
[----:B---3--:R-:W0:Y:S01]  /*c4a0*/  LDC R15, c[0x0][0x380] ;  /* 0x0000e000ff0f7b82 */ /* 0x008e220000000800 */
[----:B------:R-:W-:Y:S01]  /*c4b0*/  R2UR UR4, R5 ;  /* 0x00000000050472ca */ /* 0x000fe200000e0000 */
[----:B------:R-:W-:Y:S01]  /*c4c0*/  IMAD R13, R9, 0x1000, R4 ;  /* 0x00001000090d7824 */ /* 0x000fe200078e0204 */
[----:B------:R-:W-:Y:S01]  /*c4d0*/  R2UR UR8, R20 ;  /* 0x00000000140872ca */ /* 0x000fe200000e0000 */
[----:B------:R-:W-:Y:S01]  /*c4e0*/  ULDC UR20, c[0x0][0x38c] ;  /* 0x0000e30000147ab9 */ /* 0x000fe20000000800 */
[----:B------:R-:W-:Y:S01]  /*c4f0*/  R2UR UR17, R14 ;  /* 0x000000000e1172ca */ /* 0x000fe200000e0000 */
[----:B------:R-:W-:Y:S01]  /*c500*/  IMAD R13, R13, 0x2, R22 ;  /* 0x000000020d0d7824 */ /* 0x000fe200078e0216 */
[----:B------:R-:W-:Y:S01]  /*c510*/  UISETP.NE.AND UP0, UPT, UR20, 0x1, UPT ;  /* 0x000000011400788c */ /* 0x000fe2000bf05270 */
[----:B------:R-:W1:Y:S01]  /*c520*/  LDC.64 R16, c[0x0][0x3b8] ;  /* 0x0000ee00ff107b82 */ /* 0x000e620000000a00 */
[C---:B------:R-:W-:Y:S01]  /*c530*/  R2UR UR18, R12.reuse ;  /* 0x000000000c1272ca */ /* 0x040fe200000e0000 */
[----:B------:R-:W-:Y:S01]  /*c540*/  VIADD R12, R12, 0x1 ;  /* 0x000000010c0c7836 */ /* 0x000fe20000000000 */
[----:B------:R-:W-:Y:S01]  /*c550*/  R2UR UR9, R13 ;  /* 0x000000000d0972ca */ /* 0x000fe200000e0000 */
[----:B------:R-:W-:Y:S01]  /*c560*/  VIADD R8, R8, 0xffffffff ;  /* 0xffffffff08087836 */ /* 0x000fe20000000000 */
[----:B------:R-:W-:Y:S01]  /*c570*/  R2UR UR5, R22 ;  /* 0x00000000160572ca */ /* 0x000fe200000e0000 */
[----:B------:R-:W-:Y:S01]  /*c580*/  ULDC.64 UR26, c[0x0][0x198] ;  /* 0x00006600001a7ab9 */ /* 0x000fe20000000a00 */
[----:B------:R-:W-:Y:S01]  /*c590*/  R2UR UR16, R9 ;  /* 0x00000000091072ca */ /* 0x000fe200000e0000 */
[----:B------:R-:W1:Y:S01]  /*c5a0*/  LDC.64 R18, c[0x0][0x3d8] ;  /* 0x0000f600ff127b82 */ /* 0x000e620000000a00 */
[----:B------:R-:W-:Y:S01]  /*c5b0*/  R2UR UR12, R11 ;  /* 0x000000000b0c72ca */ /* 0x000fe200000e0000 */
[----:B------:R-:W-:Y:S01]  /*c5c0*/  @UP0 ULDC.64 UR10, c[0x0][0x390] ;  /* 0x0000e400000a0ab9 */ /* 0x000fe20000000a00 */
[----:B------:R-:W-:Y:S01]  /*c5d0*/  R2UR UR13, R10 ;  /* 0x000000000a0d72ca */ /* 0x000fe200000e0000 */
[----:B------:R-:W-:Y:S01]  /*c5e0*/  ULDC.64 UR14, c[0x0][0x3b0] ;  /* 0x0000ec00000e7ab9 */ /* 0x000fe20000000a00 */
[----:B------:R-:W-:Y:S01]  /*c5f0*/  ULDC.64 UR22, c[0x0][0x3d0] ;  /* 0x0000f40000167ab9 */ /* 0x000fe20000000a00 */
[----:B------:R-:W-:Y:S01]  /*c600*/  USHF.L.U32 UR18, UR18, 0x6, URZ ;  /* 0x0000000612127899 */ /* 0x000fe2000800063f */
[----:B------:R-:W-:Y:S01]  /*c610*/  ISETP.GT.AND P5, PT, R8, 0x1, PT ;  /* 0x000000010800780c */ /* 0x000fe20003fa4270 */
[----:B------:R-:W-:Y:S01]  /*c620*/  VIADD R9, R9, 0x1 ;  /* 0x0000000109097836 */ /* 0x000fe20000000000 */
[----:B0-----:R-:W-:Y:S01]  /*c630*/  ISETP.NE.AND P2, PT, R15, 0x1, PT ;  /* 0x000000010f00780c */ /* 0x001fe20003f45270 */
[----:B------:R-:W-:-:S02]  /*c640*/  UIADD3 UR17, UR17, 0x32000, URZ ;  /* 0x0003200011117890 */ /* 0x000fc4000fffe03f */
[----:B------:R-:W-:Y:S01]  /*c650*/  ULEA UR16, UR16, UR5, 0xf ;  /* 0x0000000510107291 */ /* 0x000fe2000f8e783f */
[C---:B------:R-:W-:Y:S01]  /*c660*/  ISETP.NE.AND P4, PT, R9.reuse, 0x5, PT ;  /* 0x000000050900780c */ /* 0x040fe20003f85270 */
[----:B------:R-:W-:Y:S01]  /*c670*/  UMOV UR28, 0x30000 ;  /* 0x00030000001c7882 */ /* 0x000fe20000000000 */
[----:B------:R-:W-:Y:S01]  /*c680*/  UMOV UR24, 0x0 ;  /* 0x0000000000187882 */ /* 0x000fe20000000000 */
[----:B------:R-:W-:Y:S01]  /*c690*/  UMOV UR25, 0x10000000 ;  /* 0x1000000000197882 */ /* 0x000fe20000000000 */
[----:B------:R-:W-:-:S05]  /*c6a0*/  SEL R9, R9, RZ, P4 ;  /* 0x000000ff09097207 */ /* 0x000fca0002000000 */
[----:B------:R-:W-:Y:S01]  /*c6b0*/  @P2 IMAD.U32 R24, RZ, RZ, UR4 ;  /* 0x00000004ff182e24 */ /* 0x000fe2000f8e00ff */
[----:B------:R-:W-:Y:S01]  /*c6c0*/  UIADD3 UR4, UP1, UR26, 0xf0, URZ ;  /* 0x000000f01a047890 */ /* 0x000fe2000ff3e03f */
[----:B-1----:R-:W-:Y:S01]  /*c6d0*/  IMAD R13, R11, R16, R18 ;  /* 0x000000100b0d7224 */ /* 0x002fe200078e0212 */
[----:B------:R-:W-:Y:S01]  /*c6e0*/  UIADD3 UR26, UP2, UR26, 0x1f0, URZ ;  /* 0x000001f01a1a7890 */ /* 0x000fe2000ff5e03f */
[----:B------:R-:W-:Y:S01]  /*c6f0*/  IMAD R14, R10, R17, R19 ;  /* 0x000000110a0e7224 */ /* 0x000fe200078e0213 */
[----:B------:R-:W-:Y:S01]  /*c700*/  @P2 R2UR UR8, R24 ;  /* 0x00000000180822ca */ /* 0x000fe200000e0000 */
[----:B------:R-:W-:Y:S01]  /*c710*/  UIADD3.X UR5, URZ, UR27, URZ, UP1, !UPT ;  /* 0x0000001b3f057290 */ /* 0x000fe20008ffe43f */
[C---:B------:R-:W-:Y:S01]  /*c720*/  ISETP.NE.AND P2, PT, R12.reuse, R7, PT ;  /* 0x000000070c00720c */ /* 0x040fe20003f45270 */
[----:B------:R-:W-:Y:S01]  /*c730*/  UIADD3.X UR27, URZ, UR27, URZ, UP2, !UPT ;  /* 0x0000001b3f1b7290 */ /* 0x000fe200097fe43f */
[----:B------:R-:W-:Y:S02]  /*c740*/  PRMT R13, R13, 0x40, R14 ;  /* 0x000000400d0d7816 */ /* 0x000fe4000000000e */
[----:B------:R-:W-:-:S07]  /*c750*/  SEL R12, R12, RZ, P2 ;  /* 0x000000ff0c0c7207 */ /* 0x000fce0001000000 */
[----:B------:R-:W-:Y:S02]  /*c760*/  UIADD3 UR6, -UR8, URZ, URZ ;  /* 0x0000003f08067290 */ /* 0x000fe4000fffe13f */
[----:B------:R-:W-:-:S04]  /*c770*/  UMOV UR21, UR8 ;  /* 0x0000000800157c82 */ /* 0x000fc80008000000 */
[----:B------:R-:W-:Y:S01]  /*c780*/  IMAD R14, R15, UR6, R20 ;  /* 0x000000060f0e7c24 */ /* 0x000fe2000f8e0214 */
[----:B------:R-:W-:Y:S01]  /*c790*/  UIMAD.WIDE.U32 UR6, UR8, UR10, URZ ;  /* 0x0000000a080672a5 */ /* 0x000fe2000f8e003f */
[----:B------:R-:W0:Y:S01]  /*c7a0*/  LDC R15, c[0x0][0x3c8] ;  /* 0x0000f200ff0f7b82 */ /* 0x000e220000000800 */
[----:B------:R-:W-:Y:S02]  /*c7b0*/  R2UR UR10, R21 ;  /* 0x00000000150a72ca */ /* 0x000fe400000e0000 */
[----:B------:R-:W-:Y:S01]  /*c7c0*/  @UP0 USHF.R.U32.HI UR21, URZ, UR11, UR7 ;  /* 0x0000000b3f150299 */ /* 0x000fe20008011607 */
[----:B------:R-:W-:Y:S01]  /*c7d0*/  R2UR UR19, R14 ;  /* 0x000000000e1372ca */ /* 0x000fe200000e0000 */
[----:B------:R-:W-:Y:S01]  /*c7e0*/  VIADD R14, R11, 0x1 ;  /* 0x000000010b0e7836 */ /* 0x000fe20000000000 */
[----:B------:R-:W-:Y:S01]  /*c7f0*/  R2UR UR7, R13 ;  /* 0x000000000d0772ca */ /* 0x000fe200000e0000 */
[----:B------:R-:W-:Y:S01]  /*c800*/  @P2 IMAD.MOV R14, RZ, RZ, R11 ;  /* 0x000000ffff0e2224 */ /* 0x000fe200078e020b */
[----:B------:R-:W-:Y:S01]  /*c810*/  R2UR UR11, R0 ;  /* 0x00000000000b72ca */ /* 0x000fe200000e0000 */
[----:B------:R-:W-:Y:S01]  /*c820*/  UIADD3 UR6, -UR21, URZ, URZ ;  /* 0x0000003f15067290 */ /* 0x000fe2000fffe13f */
[----:B------:R-:W-:Y:S01]  /*c830*/  SEL R11, RZ, 0x1, P4 ;  /* 0x00000001ff0b7807 */ /* 0x000fe20002000000 */
[----:B------:R-:W-:-:S02]  /*c840*/  VIADD R13, R10, 0x1 ;  /* 0x000000010a0d7836 */ /* 0x000fc40000000000 */
[----:B------:R-:W-:Y:S01]  /*c850*/  UIMAD UR20, UR20, UR6, UR8 ;  /* 0x00000006141472a4 */ /* 0x000fe2000f8e0208 */
[----:B------:R-:W-:Y:S01]  /*c860*/  LOP3.LUT R6, R6, R11, RZ, 0x3c, !PT ;  /* 0x0000000b06067212 */ /* 0x000fe200078e3cff */
[----:B------:R-:W-:Y:S02]  /*c870*/  UIADD3 UR8, UR9, 0x28000, URZ ;  /* 0x0002800009087890 */ /* 0x000fe4000fffe03f */
[----:B------:R-:W-:Y:S02]  /*c880*/  UIMAD UR19, UR19, UR14, UR22 ;  /* 0x0000000e131372a4 */ /* 0x000fe4000f8e0216 */
[----:B------:R-:W-:Y:S02]  /*c890*/  UIMAD UR20, UR20, UR15, UR23 ;  /* 0x0000000f141472a4 */ /* 0x000fe4000f8e0217 */
[----:B------:R-:W-:Y:S02]  /*c8a0*/  UPRMT UR6, UR7, 0x5410, URZ ;  /* 0x0000541007067896 */ /* 0x000fe4000800003f */
[----:B------:R-:W-:Y:S01]  /*c8b0*/  ULOP3.LUT UR11, UR18, 0x20, UR11, 0xf8, !UPT ;  /* 0x00000020120b7892 */ /* 0x000fe2000f8ef80b */
[----:B0-----:R-:W-:Y:S01]  /*c8c0*/  ISETP.NE.AND P3, PT, R14, R15, PT ;  /* 0x0000000f0e00720c */ /* 0x001fe20003f65270 */
[----:B------:R-:W-:-:S03]  /*c8d0*/  UMOV UR9, UR17 ;  /* 0x0000001100097c82 */ /* 0x000fc60008000000 */
[----:B------:R-:W-:Y:S02]  /*c8e0*/  SEL R11, R14, RZ, P3 ;  /* 0x000000ff0e0b7207 */ /* 0x000fe40001800000 */
[----:B------:R0:W-:Y:S07]  /*c8f0*/  UTMALDG.4D.IM2COL [UR16], [UR4], UR6 ;  /* 0x00000010040073b4 */ /* 0x0001ee0008058006 */
[----:B------:R-:W-:Y:S01]  /*c900*/  @P3 IMAD.MOV R13, RZ, RZ, R10 ;  /* 0x000000ffff0d3224 */ /* 0x000fe200078e020a */
[----:B------:R0:W-:Y:S03]  /*c910*/  UTMALDG.4D.MULTICAST [UR8], [UR26], UR28, desc[UR24] ;  /* 0x000018081a0073b4 */ /* 0x0001e6000801981c */
[----:B------:R-:W-:Y:S01]  /*c920*/  IMAD.MOV.U32 R10, RZ, RZ, R13 ;  /* 0x000000ffff0a7224 */ /* 0x000fe200078e000d */
[----:B0-----:R-:W-:Y:S06]  /*c930*/  @P5 BRA `(.L_x_252) ;  /* 0xfffffff800945947 */ /* 0x001fec000383ffff */
.L_x_248:
[----:B------:R-:W-:Y:S01]  /*c940*/  ISETP.GE.U32.AND P2, PT, R3, 0x5, PT ;  /* 0x000000050300780c */ /* 0x000fe20003f46070 */
[----:B------:R-:W-:Y:S05]  /*c950*/  WARPSYNC.ALL ;  /* 0x0000000000007948 */ /* 0x000fea0003800000 */
[----:B------:R-:W-:-:S07]  /*c960*/  ELECT P1, URZ, PT ;  /* 0x00000000003f782f */ /* 0x000fce0003820000 */
[----:B------:R-:W-:-:S05]  /*c970*/  @P2 IMAD.WIDE.U32 R4, R3, -0x33333333, RZ ;  /* 0xcccccccd03042825 */ /* 0x000fca00078e00ff */
[----:B------:R-:W-:-:S04]  /*c980*/  @P2 SHF.R.U32.HI R0, RZ, 0x2, R5 ;  /* 0x00000002ff002819 */ /* 0x000fc80000011605 */
[----:B------:R-:W-:-:S04]  /*c990*/  @P2 LOP3.LUT R0, R0, 0x1, RZ, 0xc0, !PT ;  /* 0x0000000100002812 */ /* 0x000fc800078ec0ff */
[----:B------:R-:W-:Y:S01]  /*c9a0*/  @P2 ISETP.NE.U32.AND P0, PT, R0, 0x1, PT ;  /* 0x000000010000280c */ /* 0x000fe20003f05070 */
[----:B------:R-:W-:-:S12]  /*c9b0*/  @!P1 EXIT ;  /* 0x000000000000994d */ /* 0x000fd80003800000 */
[----:B------:R-:W-:Y:S01]  /*c9c0*/  LOP3.LUT R2, R2, 0x2, RZ, 0xfc, !PT ;  /* 0x0000000202027812 */ /* 0x000fe200078efcff */
[----:B------:R-:W-:Y:S01]  /*c9d0*/  IMAD.MOV.U32 R0, RZ, RZ, 0x1 ;  /* 0x00000001ff007424 */ /* 0x000fe200078e00ff */
[----:B------:R-:W-:Y:S02]  /*c9e0*/  @P2 ISETP.NE.U32.AND.EX P0, PT, RZ, RZ, PT, P0 ;  /* 0x000000ffff00220c */ /* 0x000fe40003f05100 */
[----:B------:R-:W-:Y:S02]  /*c9f0*/  ISETP.NE.AND P1, PT, R2, 0x3, PT ;  /* 0x000000030200780c */ /* 0x000fe40003f25270 */
[----:B------:R-:W-:-:S11]  /*ca00*/  @P2 SEL R0, RZ, 0x1, !P0 ;  /* 0x00000001ff002807 */ /* 0x000fd60004000000 */
[----:B------:R-:W-:Y:S05]  /*ca10*/  @!P1 BRA `(.L_x_253) ;  /* 0x0000000000049947 */ /* 0x000fea0003800000 */
[----:B------:R-:W-:Y:S01]  /*ca20*/  BPT.TRAP 0x1 ;  /* 0x000000040000795c */ /* 0x000fe20000300000 */
.L_x_253:
[----:B------:R-:W0:Y:S01]  /*ca30*/  S2R R7, SR_CgaCtaId ;  /* 0x0000000000077919 */ /* 0x000e220000008800 */
[----:B------:R-:W-:Y:S01]  /*ca40*/  IMAD.WIDE.U32 R4, R3, -0x33333333, RZ ;  /* 0xcccccccd03047825 */ /* 0x000fe200078e00ff */
[----:B------:R-:W-:-:S04]  /*ca50*/  MOV R2, 0x400 ;  /* 0x0000040000027802 */ /* 0x000fc80000000f00 */
[----:B------:R-:W-:Y:S02]  /*ca60*/  SHF.R.U32.HI R4, RZ, 0x2, R5 ;  /* 0x00000002ff047819 */ /* 0x000fe40000011605 */
[----:B------:R-:W-:-:S03]  /*ca70*/  SHF.L.U32 R5, R0, 0x1f, RZ ;  /* 0x0000001f00057819 */ /* 0x000fc600000006ff */
[----:B------:R-:W-:Y:S01]  /*ca80*/  IMAD R3, R4, -0x5, R3 ;  /* 0xfffffffb04037824 */ /* 0x000fe200078e0203 */
[----:B0-----:R-:W-:-:S05]  /*ca90*/  LEA R2, R7, R2, 0x18 ;  /* 0x0000000207027211 */ /* 0x001fca00078ec0ff */
[----:B------:R-:W-:-:S04]  /*caa0*/  VIADD R2, R2, 0x32028 ;  /* 0x0003202802027836 */ /* 0x000fc80000000000 */
[----:B------:R-:W-:-:S07]  /*cab0*/  IMAD R4, R3, 0x8, R2 ;  /* 0x0000000803047824 */ /* 0x000fce00078e0202 */
.L_x_254:
[----:B0-----:R0:W1:Y:S02]  /*cac0*/  SYNCS.PHASECHK.TRANS64.TRYWAIT P0, [R4+URZ], R5 ;  /* 0x00000005040075a7 */ /* 0x001064000800017f */
[----:B-1----:R-:W-:Y:S05]  /*cad0*/  @!P0 NANOSLEEP.SYNCS 0x989680 ;  /* 0x009896800000895d */ /* 0x002fea0003900000 */
[----:B------:R-:W1:Y:S02]  /*cae0*/  @!P0 SYNCS.PHASECHK.TRANS64 P0, [R4+URZ], R5 ;  /* 0x00000005040085a7 */ /* 0x000e64000800007f */
[----:B-1----:R-:W-:Y:S05]  /*caf0*/  @!P0 BRA `(.L_x_254) ;  /* 0xfffffffc00f08947 */ /* 0x002fea000383ffff */
[----:B------:R-:W-:-:S05]  /*cb00*/  VIADD R3, R3, 0x1 ;  /* 0x0000000103037836 */ /* 0x000fca0000000000 */
[----:B------:R-:W-:-:S04]  /*cb10*/  ISETP.NE.AND P0, PT, R3, 0x5, PT ;  /* 0x000000050300780c */ /* 0x000fc80003f05270 */
[----:B0-----:R-:W-:Y:S02]  /*cb20*/  SEL R5, RZ, 0x1, P0 ;  /* 0x00000001ff057807 */ /* 0x001fe40000000000 */
[----:B------:R-:W-:Y:S02]  /*cb30*/  SEL R3, R3, RZ, P0 ;  /* 0x000000ff03037207 */ /* 0x000fe40000000000 */
[----:B------:R-:W-:-:S03]  /*cb40*/  LOP3.LUT R7, R0, R5, RZ, 0x3c, !PT ;  /* 0x0000000500077212 */ /* 0x000fc600078e3cff */
[----:B------:R-:W-:Y:S01]  /*cb50*/  IMAD R0, R3, 0x8, R2 ;  /* 0x0000000803007824 */ /* 0x000fe200078e0202 */
[----:B------:R-:W-:-:S07]  /*cb60*/  SHF.L.U32 R5, R7, 0x1f, RZ ;  /* 0x0000001f07057819 */ /* 0x000fce00000006ff */
.L_x_255:
        /* <DEDUP_REMOVED lines=11> */
.L_x_256:
        /* <DEDUP_REMOVED lines=11> */
.L_x_257:
        /* <DEDUP_REMOVED lines=11> */
.L_x_258:
[----:B0-----:R0:W1:Y:S02]  /*cd80*/  SYNCS.PHASECHK.TRANS64.TRYWAIT P0, [R3+URZ], R0 ;  /* 0x00000000030075a7 */ /* 0x001064000800017f */
[----:B-1----:R-:W-:Y:S05]  /*cd90*/  @!P0 NANOSLEEP.SYNCS 0x989680 ;  /* 0x009896800000895d */ /* 0x002fea0003900000 */
[----:B------:R-:W1:Y:S02]  /*cda0*/  @!P0 SYNCS.PHASECHK.TRANS64 P0, [R3+URZ], R0 ;  /* 0x00000000030085a7 */ /* 0x000e64000800007f */
[----:B-1----:R-:W-:Y:S05]  /*cdb0*/  @P0 EXIT ;  /* 0x000000000000094d */ /* 0x002fea0003800000 */
[----:B------:R-:W-:Y:S05]  /*cdc0*/  BRA `(.L_x_258) ;  /* 0xfffffffc00ec7947 */ /* 0x000fea000383ffff */
.L_x_259:
[----:B------:R-:W-:-:S00]  /*cdd0*/  BRA `(.L_x_259) ;  /* 0xfffffffc00fc7947 */ /* 0x000fc0000383ffff */
[----:B------:R-:W-:-:S00]  /*cde0*/  NOP ;  /* 0x0000000000007918 */ /* 0x000fc00000000000 */
        /* <DEDUP_REMOVED lines=9> */
.L_x_260:


//--------------------- .nv.shared._ZN7cutlass13device_kernelINS_4conv6kernel13ConvUniversalINS1_16ConvProblemShapeILNS1_8OperatorE1ELi2EEENS1_10collective14CollectiveConvINS1_46MainloopSm90TmaGmmaWarpSpecializedImplicitGemmILS5_1ELi5ELi2EN4cute5tupleIJNSA_1CILi2EEENSC_ILi1EEESE_EEENS1_36KernelImplicitTmaWarpSpecializedSm90ELi1EEENSB_IJNSC_ILi256EEENSC_ILi64EEENSB_IJSJ_EEEEEENS_10bfloat16_tESM_NSA_8TiledMMAINSA_8MMA_AtomIJNSA_4SM904GMMA27MMA_64x64x16_F32BF16BF16_SSILNSQ_5MajorE0ELSS_1ELNSQ_7ScaleInE1ELST_1EEEEEENSA_6LayoutINSB_IJSE_SE_SE_EEENSB_IJNSC_ILi0EEESY_SY_EEEEENSB_IJNSA_10UnderscoreES11_S11_EEEEENS7_6detail26Sm90ImplicitGemmTileTraitsINSA_20SM90_TMA_LOAD_IM2COLENSA_14ComposedLayoutINSA_7SwizzleILi3ELi4ELi3EEENSA_18smem_ptr_flag_bitsILi16EEENSW_INSB_IJNSB_IJNSC_ILi8EEENSC_ILi32EEEEEENSB_IJSJ_SE_EEENSB_IJSE_NSC_ILi5EEEEEEEEENSB_IJNSB_IJSJ_NSC_ILi512EEEEEENSB_IJSE_SY_EEENSB_IJSY_NSC_ILi16384EEEEEEEEEEEEEvEENS15_INSA_23SM90_TMA_LOAD_MULTICASTENS17_IS19_S1B_NSW_INSB_IJS1F_NSB_IJS1C_S1C_EEES1H_EEENSB_IJS1L_S1K_NSB_IJSY_NSC_ILi4096EEEEEEEEEEEEEvEEEENS_8epilogue10collective6detail29Sm90TmaWarpSpecializedAdapterINS23_15DefaultEpilogueISM_NSB_IJNSB_IJlllEEESE_SY_EEES28_NS22_6thread17LinearCombinationISM_Li1EffLNS29_9ScaleType4KindE0ELNS_15FloatRoundStyleE2ESM_EENS_4gemm15EpilogueDefaultEEEEEvvEEEEvNT_6ParamsE --------------------------
	.section	.nv.shared._ZN7cutlass13device_kernelINS_4conv6kernel13ConvUniversalINS1_16ConvProblemShapeILNS1_8OperatorE1ELi2EEENS1_10collective14CollectiveConvINS1_46MainloopSm90TmaGmmaWarpSpecializedImplicitGemmILS5_1ELi5ELi2EN4cute5tupleIJNSA_1CILi2EEENSC_ILi1EEESE_EEENS1_36KernelImplicitTmaWarpSpecializedSm90ELi1EEENSB_IJNSC_ILi256EEENSC_ILi64EEENSB_IJSJ_EEEEEENS_10bfloat16_tESM_NSA_8TiledMMAINSA_8MMA_AtomIJNSA_4SM904GMMA27MMA_64x64x16_F32BF16BF16_SSILNSQ_5MajorE0ELSS_1ELNSQ_7ScaleInE1ELST_1EEEEEENSA_6LayoutINSB_IJSE_SE_SE_EEENSB_IJNSC_ILi0EEESY_SY_EEEEENSB_IJNSA_10UnderscoreES11_S11_EEEEENS7_6detail26Sm90ImplicitGemmTileTraitsINSA_20SM90_TMA_LOAD_IM2COLENSA_14ComposedLayoutINSA_7SwizzleILi3ELi4ELi3EEENSA_18smem_ptr_flag_bitsILi16EEENSW_INSB_IJNSB_IJNSC_ILi8EEENSC_ILi32EEEEEENSB_IJSJ_SE_EEENSB_IJSE_NSC_ILi5EEEEEEEEENSB_IJNSB_IJSJ_NSC_ILi512EEEEEENSB_IJSE_SY_EEENSB_IJSY_NSC_ILi16384EEEEEEEEEEEEEvEENS15_INSA_23SM90_TMA_LOAD_MULTICASTENS17_IS19_S1B_NSW_INSB_IJS1F_NSB_IJS1C_S1C_EEES1H_EEENSB_IJS1L_S1K_NSB_IJSY_NSC_ILi4096EEEEEEEEEEEEEvEEEENS_8epilogue10collective6detail29Sm90TmaWarpSpecializedAdapterINS23_15DefaultEpilogueISM_NSB_IJNSB_IJlllEEESE_SY_EEES28_NS22_6thread17LinearCombinationISM_Li1EffLNS29_9ScaleType4KindE0ELNS_15FloatRoundStyleE2ESM_EENS_4gemm15EpilogueDefaultEEEEEvvEEEEvNT_6ParamsE,"aw",@nobits
	.sectionflags	@""
	.align	16
	.zero		1024


//--------------------- .nv.shared.reserved.0     --------------------------
	.section	.nv.shared.reserved.0,"aw",@nobits
	.weak		__nv_reservedSMEM_offset_0_alias
	.size		__nv_reservedSMEM_offset_0_alias, 0, 0
	.other		__nv_reservedSMEM_offset_0_alias,@"STO_CUDA_RESERVED_SHARED STV_DEFAULT"
__nv_reservedSMEM_offset_0_alias:
	.zero		0


//--------------------- .nv.global                --------------------------
	.section	.nv.global,"aw",@nobits
.nv.global:
	.type		_ZN39_INTERNAL_369433f1_4_k_cu_045cba8e_32054cute1_E,@object
	.size		_ZN39_INTERNAL_369433f1_4_k_cu_045cba8e_32054cute1_E,(_ZN39_INTERNAL_369433f1_4_k_cu_045cba8e_32054cuda3std3__45__cpo6cbeginE - _ZN39_INTERNAL_369433f1_4_k_cu_045cba8e_32054cute1_E)
_ZN39_INTERNAL_369433f1_4_k_cu_045cba8e_32054cute1_E:
	.zero		1
	.type		_ZN39_INTERNAL_369433f1_4_k_cu_045cba8e_32054cuda3std3__45__cpo6cbeginE,@object
	.size		_ZN39_INTERNAL_369433f1_4_k_cu_045cba8e_32054cuda3std3__45__cpo6cbeginE,(_ZN39_INTERNAL_369433f1_4_k_cu_045cba8e_32054cuda3std3__48in_placeE - _ZN39_INTERNAL_369433f1_4_k_cu_045cba8e_32054cuda3std3__45__cpo6cbeginE)
_ZN39_INTERNAL_369433f1_4_k_cu_045cba8e_32054cuda3std3__45__cpo6cbeginE:
	.zero		1
	.type		_ZN39_INTERNAL_369433f1_4_k_cu_045cba8e_32054cuda3std3__48in_placeE,@object
	.size		_ZN39_INTERNAL_369433f1_4_k_cu_045cba8e_32054cuda3std3__48in_placeE,(_ZN39_INTERNAL_369433f1_4_k_cu_045cba8e_32054cuda3std6ranges3__45__cpo9iter_moveE - _ZN39_INTERNAL_369433f1_4_k_cu_045cba8e_32054cuda3std3__48in_placeE)
_ZN39_INTERNAL_369433f1_4_k_cu_045cba8e_32054cuda3std3__48in_placeE:
	.zero		1
	.type		_ZN39_INTERNAL_369433f1_4_k_cu_045cba8e_32054cuda3std6ranges3__45__cpo9iter_moveE,@object
	.size		_ZN39_INTERNAL_369433f1_4_k_cu_045cba8e_32054cuda3std6ranges3__45__cpo9iter_moveE,(_ZN39_INTERNAL_369433f1_4_k_cu_045cba8e_32054cuda3std3__45__cpo5beginE - _ZN39_INTERNAL_369433f1_4_k_cu_045cba8e_32054cuda3std6ranges3__45__cpo9iter_moveE)
_ZN39_INTERNAL_369433f1_4_k_cu_045cba8e_32054cuda3std6ranges3__45__cpo9iter_moveE:
	.zero		1
	.type		_ZN39_INTERNAL_369433f1_4_k_cu_045cba8e_32054cuda3std3__45__cpo5beginE,@object
	.size		_ZN39_INTERNAL_369433f1_4_k_cu_045cba8e_32054cuda3std3__45__cpo5beginE,(_ZN39_INTERNAL_369433f1_4_k_cu_045cba8e_32054cuda3std3__441_GLOBAL__N__369433f1_4_k_cu_045cba8e_32056ignoreE - _ZN39_INTERNAL_369433f1_4_k_cu_045cba8e_32054cuda3std3__45__cpo5beginE)
_ZN39_INTERNAL_369433f1_4_k_cu_045cba8e_32054cuda3std3__45__cpo5beginE:
	.zero		1
	.type		_ZN39_INTERNAL_369433f1_4_k_cu_045cba8e_32054cuda3std3__441_GLOBAL__N__369433f1_4_k_cu_045cba8e_32056ignoreE,@object
	.size		_ZN39_INTERNAL_369433f1_4_k_cu_045cba8e_32054cuda3std3__441_GLOBAL__N__369433f1_4_k_cu_045cba8e_32056ignoreE,(_ZN39_INTERNAL_369433f1_4_k_cu_045cba8e_32054cute7productE - _ZN39_INTERNAL_369433f1_4_k_cu_045cba8e_32054cuda3std3__441_GLOBAL__N__369433f1_4_k_cu_045cba8e_32056ignoreE)
_ZN39_INTERNAL_369433f1_4_k_cu_045cba8e_32054cuda3std3__441_GLOBAL__N__369433f1_4_k_cu_045cba8e_32056ignoreE:
	.zero		1
	.type		_ZN39_INTERNAL_369433f1_4_k_cu_045cba8e_32054cute7productE,@object
	.size		_ZN39_INTERNAL_369433f1_4_k_cu_045cba8e_32054cute7productE,(_ZN39_INTERNAL_369433f1_4_k_cu_045cba8e_32054cuda3std3__45__cpo3endE - _ZN39_INTERNAL_369433f1_4_k_cu_045cba8e_32054cute7productE)
_ZN39_INTERNAL_369433f1_4_k_cu_045cba8e_32054cute7productE:
	.zero		1
	.type		_ZN39_INTERNAL_369433f1_4_k_cu_045cba8e_32054cuda3std3__45__cpo3endE,@object
	.size		_ZN39_INTERNAL_369433f1_4_k_cu_045cba8e_32054cuda3std3__45__cpo3endE,(_ZN39_INTERNAL_369433f1_4_k_cu_045cba8e_32054cuda3std3__419piecewise_constructE - _ZN39_INTERNAL_369433f1_4_k_cu_045cba8e_32054cuda3std3__45__cpo3endE)
_ZN39_INTERNAL_369433f1_4_k_cu_045cba8e_32054cuda3std3__45__cpo3endE:
	.zero		1
	.type		_ZN39_INTERNAL_369433f1_4_k_cu_045cba8e_32054cuda3std3__419piecewise_constructE,@object
	.size		_ZN39_INTERNAL_369433f1_4_k_cu_045cba8e_32054cuda3std3__419piecewise_constructE,(_ZN39_INTERNAL_369433f1_4_k_cu_045cba8e_32054cuda3std3__45__cpo4cendE - _ZN39_INTERNAL_369433f1_4_k_cu_045cba8e_32054cuda3std3__419piecewise_constructE)
_ZN39_INTERNAL_369433f1_4_k_cu_045cba8e_32054cuda3std3__419piecewise_constructE:
	.zero		1
	.type		_ZN39_INTERNAL_369433f1_4_k_cu_045cba8e_32054cuda3std3__45__cpo4cendE,@object
	.size		_ZN39_INTERNAL_369433f1_4_k_cu_045cba8e_32054cuda3std3__45__cpo4cendE,(_ZN39_INTERNAL_369433f1_4_k_cu_045cba8e_32054cuda3std6ranges3__45__cpo4swapE - _ZN39_INTERNAL_369433f1_4_k_cu_045cba8e_32054cuda3std3__45__cpo4cendE)
_ZN39_INTERNAL_369433f1_4_k_cu_045cba8e_32054cuda3std3__45__cpo4cendE:
	.zero		1
	.type		_ZN39_INTERNAL_369433f1_4_k_cu_045cba8e_32054cuda3std6ranges3__45__cpo4swapE,@object
	.size		_ZN39_INTERNAL_369433f1_4_k_cu_045cba8e_32054cuda3std6ranges3__45__cpo4swapE,(.L_7 - _ZN39_INTERNAL_369433f1_4_k_cu_045cba8e_32054cuda3std6ranges3__45__cpo4swapE)
_ZN39_INTERNAL_369433f1_4_k_cu_045cba8e_32054cuda3std6ranges3__45__cpo4swapE:
	.zero		1
.L_7:


//--------------------- .nv.constant0._ZN7cutlass13device_kernelINS_4conv6kernel13ConvUniversalINS1_16ConvProblemShapeILNS1_8OperatorE1ELi2EEENS1_10collective14CollectiveConvINS1_46MainloopSm90TmaGmmaWarpSpecializedImplicitGemmILS5_1ELi5ELi2EN4cute5tupleIJNSA_1CILi2EEENSC_ILi1EEESE_EEENS1_36KernelImplicitTmaWarpSpecializedSm90ELi1EEENSB_IJNSC_ILi256EEENSC_ILi64EEENSB_IJSJ_EEEEEENS_10bfloat16_tESM_NSA_8TiledMMAINSA_8MMA_AtomIJNSA_4SM904GMMA27MMA_64x64x16_F32BF16BF16_SSILNSQ_5MajorE0ELSS_1ELNSQ_7ScaleInE1ELST_1EEEEEENSA_6LayoutINSB_IJSE_SE_SE_EEENSB_IJNSC_ILi0EEESY_SY_EEEEENSB_IJNSA_10UnderscoreES11_S11_EEEEENS7_6detail26Sm90ImplicitGemmTileTraitsINSA_20SM90_TMA_LOAD_IM2COLENSA_14ComposedLayoutINSA_7SwizzleILi3ELi4ELi3EEENSA_18smem_ptr_flag_bitsILi16EEENSW_INSB_IJNSB_IJNSC_ILi8EEENSC_ILi32EEEEEENSB_IJSJ_SE_EEENSB_IJSE_NSC_ILi5EEEEEEEEENSB_IJNSB_IJSJ_NSC_ILi512EEEEEENSB_IJSE_SY_EEENSB_IJSY_NSC_ILi16384EEEEEEEEEEEEEvEENS15_INSA_23SM90_TMA_LOAD_MULTICASTENS17_IS19_S1B_NSW_INSB_IJS1F_NSB_IJS1C_S1C_EEES1H_EEENSB_IJS1L_S1K_NSB_IJSY_NSC_ILi4096EEEEEEEEEEEEEvEEEENS_8epilogue10collective6detail29Sm90TmaWarpSpecializedAdapterINS23_15DefaultEpilogueISM_NSB_IJNSB_IJlllEEESE_SY_EEES28_NS22_6thread17LinearCombinationISM_Li1EffLNS29_9ScaleType4KindE0ELNS_15FloatRoundStyleE2ESM_EENS_4gemm15EpilogueDefaultEEEEEvvEEEEvNT_6ParamsE --------------------------
	.section	.nv.constant0._ZN7cutlass13device_kernelINS_4conv6kernel13ConvUniversalINS1_16ConvProblemShapeILNS1_8OperatorE1ELi2EEENS1_10collective14CollectiveConvINS1_46MainloopSm90TmaGmmaWarpSpecializedImplicitGemmILS5_1ELi5ELi2EN4cute5tupleIJNSA_1CILi2EEENSC_ILi1EEESE_EEENS1_36KernelImplicitTmaWarpSpecializedSm90ELi1EEENSB_IJNSC_ILi256EEENSC_ILi64EEENSB_IJSJ_EEEEEENS_10bfloat16_tESM_NSA_8TiledMMAINSA_8MMA_AtomIJNSA_4SM904GMMA27MMA_64x64x16_F32BF16BF16_SSILNSQ_5MajorE0ELSS_1ELNSQ_7ScaleInE1ELST_1EEEEEENSA_6LayoutINSB_IJSE_SE_SE_EEENSB_IJNSC_ILi0EEESY_SY_EEEEENSB_IJNSA_10UnderscoreES11_S11_EEEEENS7_6detail26Sm90ImplicitGemmTileTraitsINSA_20SM90_TMA_LOAD_IM2COLENSA_14ComposedLayoutINSA_7SwizzleILi3ELi4ELi3EEENSA_18smem_ptr_flag_bitsILi16EEENSW_INSB_IJNSB_IJNSC_ILi8EEENSC_ILi32EEEEEENSB_IJSJ_SE_EEENSB_IJSE_NSC_ILi5EEEEEEEEENSB_IJNSB_IJSJ_NSC_ILi512EEEEEENSB_IJSE_SY_EEENSB_IJSY_NSC_ILi16384EEEEEEEEEEEEEvEENS15_INSA_23SM90_TMA_LOAD_MULTICASTENS17_IS19_S1B_NSW_INSB_IJS1F_NSB_IJS1C_S1C_EEES1H_EEENSB_IJS1L_S1K_NSB_IJSY_NSC_ILi4096EEEEEEEEEEEEEvEEEENS_8epilogue10collective6detail29Sm90TmaWarpSpecializedAdapterINS23_15DefaultEpilogueISM_NSB_IJNSB_IJlllEEESE_SY_EEES28_NS22_6thread17LinearCombinationISM_Li1EffLNS29_9ScaleType4KindE0ELNS_15FloatRoundStyleE2ESM_EENS_4gemm15EpilogueDefaultEEEEEvvEEEEvNT_6ParamsE,"a",@progbits
	.sectionflags	@""
	.align	4
.nv.constant0._ZN7cutlass13device_kernelINS_4conv6kernel13ConvUniversalINS1_16ConvProblemShapeILNS1_8OperatorE1ELi2EEENS1_10collective14CollectiveConvINS1_46MainloopSm90TmaGmmaWarpSpecializedImplicitGemmILS5_1ELi5ELi2EN4cute5tupleIJNSA_1CILi2EEENSC_ILi1EEESE_EEENS1_36KernelImplicitTmaWarpSpecializedSm90ELi1EEENSB_IJNSC_ILi256EEENSC_ILi64EEENSB_IJSJ_EEEEEENS_10bfloat16_tESM_NSA_8TiledMMAINSA_8MMA_AtomIJNSA_4SM904GMMA27MMA_64x64x16_F32BF16BF16_SSILNSQ_5MajorE0ELSS_1ELNSQ_7ScaleInE1ELST_1EEEEEENSA_6LayoutINSB_IJSE_SE_SE_EEENSB_IJNSC_ILi0EEESY_SY_EEEEENSB_IJNSA_10UnderscoreES11_S11_EEEEENS7_6detail26Sm90ImplicitGemmTileTraitsINSA_20SM90_TMA_LOAD_IM2COLENSA_14ComposedLayoutINSA_7SwizzleILi3ELi4ELi3EEENSA_18smem_ptr_flag_bitsILi16EEENSW_INSB_IJNSB_IJNSC_ILi8EEENSC_ILi32EEEEEENSB_IJSJ_SE_EEENSB_IJSE_NSC_ILi5EEEEEEEEENSB_IJNSB_IJSJ_NSC_ILi512EEEEEENSB_IJSE_SY_EEENSB_IJSY_NSC_ILi16384EEEEEEEEEEEEEvEENS15_INSA_23SM90_TMA_LOAD_MULTICASTENS17_IS19_S1B_NSW_INSB_IJS1F_NSB_IJS1C_S1C_EEES1H_EEENSB_IJS1L_S1K_NSB_IJSY_NSC_ILi4096EEEEEEEEEEEEEvEEEENS_8epilogue10collective6detail29Sm90TmaWarpSpecializedAdapterINS23_15DefaultEpilogueISM_NSB_IJNSB_IJlllEEESE_SY_EEES28_NS22_6thread17LinearCombinationISM_Li1EffLNS29_9ScaleType4KindE0ELNS_15FloatRoundStyleE2ESM_EENS_4gemm15EpilogueDefaultEEEEEvvEEEEvNT_6ParamsE:
	.zero		1536


//--------------------- SYMBOLS --------------------------

	.type		.nv.reservedSmem.offset0,@object
	.size		.nv.reservedSmem.offset0,0x4
